def attn_fwd(
    Q,
    K,
    V,
    Out,
    Lse,
    sm_scale,
    stride_qz,
    stride_qh,
    stride_qm,
    stride_qk,
    stride_kz,
    stride_kh,
    stride_kn,
    stride_kk,
    stride_vz,
    stride_vh,
    stride_vn,
    stride_vk,
    stride_oz,
    stride_oh,
    stride_om,
    stride_ok,
    seqlen_q,
    seqlen_k,
    BLOCK_M: tl.constexpr,
    BLOCK_N: tl.constexpr,
    HEAD_DIM: tl.constexpr,
    CAUSAL: tl.constexpr,
):
    start_m = tl.program_id(0)
    off_hz = tl.program_id(1)
    q_off = off_hz * stride_qh
    k_off = off_hz * stride_kh
    v_off = off_hz * stride_vh
    offs_m = start_m * BLOCK_M + tl.arange(0, BLOCK_M)
    offs_d = tl.arange(0, HEAD_DIM)
    offs_n = tl.arange(0, BLOCK_N)
    q_ptrs = Q + q_off + offs_m[:, None] * stride_qm + offs_d[None, :] * stride_qk
    k_ptrs = K + k_off + offs_d[:, None] * stride_kk + offs_n[None, :] * stride_kn
    v_ptrs = V + v_off + offs_n[:, None] * stride_vn + offs_d[None, :] * stride_vk
    m_i = tl.full([BLOCK_M], float("-inf"), dtype=tl.float32)
    l_i = tl.zeros([BLOCK_M], dtype=tl.float32) + 1.0
    acc = tl.zeros([BLOCK_M, HEAD_DIM], dtype=tl.float32)
    q = tl.load(q_ptrs)
    acc, l_i, m_i = _attn_fwd_inner(
        acc,
        l_i,
        m_i,
        q,
        k_ptrs,
        v_ptrs,
        sm_scale,
        stride_kn,
        stride_vn,
        start_m,
        seqlen_k,
        BLOCK_M,
        BLOCK_N,
        HEAD_DIM,
        CAUSAL,
    )
    acc = acc / l_i[:, None]
    lse = m_i + tl.math.log2(l_i) / 1.4426950408889634
    o_ptrs = (
        Out
        + off_hz * stride_oh
        + offs_m[:, None] * stride_om
        + offs_d[None, :] * stride_ok
    )
    tl.store(o_ptrs, acc.to(Out.dtype.element_ty))
    tl.store(Lse + off_hz * seqlen_q + offs_m, lse)

# config = {"BLOCK_M": 64, "BLOCK_N": 16, "HEAD_DIM": 256, "arch": "sm_100", "causal": true, "dtype": "bf16", "num_stages": 4, "num_warps": 8}
# arch = sm_100


// ===== COMPILED SASS (sm_100a) =====

	.target	sm_100a

	.elftype	@"ET_EXEC"


//--------------------- .note.nv.tkinfo           --------------------------
	.section	.note.nv.tkinfo,"",@"SHT_NOTE"
	.sectionflags	@"SHF_NOTE_NV_TKINFO"
	.tkinfo
        /*0018*/ 	.word	0x00000081
        /*0030*/ 	.string	""
        /*0030*/ 	.string	"ptxas-blackwell"
        /*0030*/ 	.string	"Cuda compilation tools, release 12.9, V12.9.86"
        /*0030*/ 	.string	"Build cuda_12.9.r12.9/compiler.36037853_0"
        /*0030*/ 	.string	"-v  -suppress-debug-info  -lineinfo  -arch sm_100a "



//--------------------- .note.nv.cuver            --------------------------
	.section	.note.nv.cuver,"",@"SHT_NOTE"
	.sectionflags	@"SHF_NOTE_NV_CUVER"
        /*0018*/ 	.short	0x0001
        /*001a*/ 	.short	0x0064
        /*001c*/ 	.short	0x0001
        /*001e*/ 	.short	0x0000
        /*0020*/ 	.short	0x0001
        /*0022*/ 	.short	0x0000


//--------------------- .nv.info                  --------------------------
	.section	.nv.info,"",@"SHT_CUDA_INFO"
	.align	4


	//----- nvinfo : EIATTR_REGCOUNT
	.align		4
        /*0000*/ 	.byte	0x04, 0x2f
        /*0002*/ 	.short	(.L_5 - .L_4)
	.align		4
.L_4:
        /*0004*/ 	.word	index@(attn_fwd)
        /*0008*/ 	.word	0x000000c1


	//----- nvinfo : EIATTR_FRAME_SIZE
	.align		4
.L_5:
        /*000c*/ 	.byte	0x04, 0x11
        /*000e*/ 	.short	(.L_7 - .L_6)
	.align		4
.L_6:
        /*0010*/ 	.word	index@($__internal_2_$__cuda_sm10x_tcgen05_guardrail_trap_unallocated_columns_being_dealloced)
        /*0014*/ 	.word	0x00000000


	//----- nvinfo : EIATTR_FRAME_SIZE
	.align		4
.L_7:
        /*0018*/ 	.byte	0x04, 0x11
        /*001a*/ 	.short	(.L_9 - .L_8)
	.align		4
.L_8:
        /*001c*/ 	.word	index@($__internal_1_$__cuda_sm10x_tcgen05_guardrail_trap_phase_invalid_during_alloc)
        /*0020*/ 	.word	0x00000000


	//----- nvinfo : EIATTR_FRAME_SIZE
	.align		4
.L_9:
        /*0024*/ 	.byte	0x04, 0x11
        /*0026*/ 	.short	(.L_11 - .L_10)
	.align		4
.L_10:
        /*0028*/ 	.word	index@($__internal_0_$__cuda_sm10x_tcgen05_guardrail_trap_col_being_dealloced_not_returned_by_alloc)
        /*002c*/ 	.word	0x00000000


	//----- nvinfo : EIATTR_FRAME_SIZE
	.align		4
.L_11:
        /*0030*/ 	.byte	0x04, 0x11
        /*0032*/ 	.short	(.L_13 - .L_12)
	.align		4
.L_12:
        /*0034*/ 	.word	index@(attn_fwd)
        /*0038*/ 	.word	0x00000000


	//----- nvinfo : EIATTR_MIN_STACK_SIZE
	.align		4
.L_13:
        /*003c*/ 	.byte	0x04, 0x12
        /*003e*/ 	.short	(.L_15 - .L_14)
	.align		4
.L_14:
        /*0040*/ 	.word	index@(attn_fwd)
        /*0044*/ 	.word	0x00000000
.L_15:


//--------------------- .nv.info.attn_fwd         --------------------------
	.section	.nv.info.attn_fwd,"",@"SHT_CUDA_INFO"
	.sectionflags	@""
	.align	4


	//----- nvinfo : EIATTR_CUDA_API_VERSION
	.align		4
        /*0000*/ 	.byte	0x04, 0x37
        /*0002*/ 	.short	(.L_17 - .L_16)
.L_16:
        /*0004*/ 	.word	0x00000081


	//----- nvinfo : EIATTR_KPARAM_INFO
	.align		4
.L_17:
        /*0008*/ 	.byte	0x04, 0x17
        /*000a*/ 	.short	(.L_19 - .L_18)
.L_18:
        /*000c*/ 	.word	0x00000000
        /*0010*/ 	.short	0x0019
        /*0012*/ 	.short	0x0080
        /*0014*/ 	.byte	0x00, 0xf4, 0x21, 0x00


	//----- nvinfo : EIATTR_KPARAM_INFO
	.align		4
.L_19:
        /*0018*/ 	.byte	0x04, 0x17
        /*001a*/ 	.short	(.L_21 - .L_20)
.L_20:
        /*001c*/ 	.word	0x00000000
        /*0020*/ 	.short	0x0018
        /*0022*/ 	.short	0x0078
        /*0024*/ 	.byte	0x00, 0xf4, 0x21, 0x00


	//----- nvinfo : EIATTR_KPARAM_INFO
	.align		4
.L_21:
        /*0028*/ 	.byte	0x04, 0x17
        /*002a*/ 	.short	(.L_23 - .L_22)
.L_22:
        /*002c*/ 	.word	0x00000000
        /*0030*/ 	.short	0x0017
        /*0032*/ 	.short	0x0070
        /*0034*/ 	.byte	0x00, 0xf0, 0x11, 0x00


	//----- nvinfo : EIATTR_KPARAM_INFO
	.align		4
.L_23:
        /*0038*/ 	.byte	0x04, 0x17
        /*003a*/ 	.short	(.L_25 - .L_24)
.L_24:
        /*003c*/ 	.word	0x00000000
        /*0040*/ 	.short	0x0016
        /*0042*/ 	.short	0x006c
        /*0044*/ 	.byte	0x00, 0xf0, 0x11, 0x00


	//----- nvinfo : EIATTR_KPARAM_INFO
	.align		4
.L_25:
        /*0048*/ 	.byte	0x04, 0x17
        /*004a*/ 	.short	(.L_27 - .L_26)
.L_26:
        /*004c*/ 	.word	0x00000000
        /*0050*/ 	.short	0x0015
        /*0052*/ 	.short	0x0068
        /*0054*/ 	.byte	0x00, 0xf0, 0x11, 0x00


	//----- nvinfo : EIATTR_KPARAM_INFO
	.align		4
.L_27:
        /*0058*/ 	.byte	0x04, 0x17
        /*005a*/ 	.short	(.L_29 - .L_28)
.L_28:
        /*005c*/ 	.word	0x00000000
        /*0060*/ 	.short	0x0014
        /*0062*/ 	.short	0x0064
        /*0064*/ 	.byte	0x00, 0xf0, 0x11, 0x00


	//----- nvinfo : EIATTR_KPARAM_INFO
	.align		4
.L_29:
        /*0068*/ 	.byte	0x04, 0x17
        /*006a*/ 	.short	(.L_31 - .L_30)
.L_30:
        /*006c*/ 	.word	0x00000000
        /*0070*/ 	.short	0x0013
        /*0072*/ 	.short	0x0060
        /*0074*/ 	.byte	0x00, 0xf0, 0x11, 0x00


	//----- nvinfo : EIATTR_KPARAM_INFO
	.align		4
.L_31:
        /*0078*/ 	.byte	0x04, 0x17
        /*007a*/ 	.short	(.L_33 - .L_32)
.L_32:
        /*007c*/ 	.word	0x00000000
        /*0080*/ 	.short	0x0012
        /*0082*/ 	.short	0x005c
        /*0084*/ 	.byte	0x00, 0xf0, 0x11, 0x00


	//----- nvinfo : EIATTR_KPARAM_INFO
	.align		4
.L_33:
        /*0088*/ 	.byte	0x04, 0x17
        /*008a*/ 	.short	(.L_35 - .L_34)
.L_34:
        /*008c*/ 	.word	0x00000000
        /*0090*/ 	.short	0x0011
        /*0092*/ 	.short	0x0058
        /*0094*/ 	.byte	0x00, 0xf0, 0x11, 0x00


	//----- nvinfo : EIATTR_KPARAM_INFO
	.align		4
.L_35:
        /*0098*/ 	.byte	0x04, 0x17
        /*009a*/ 	.short	(.L_37 - .L_36)
.L_36:
        /*009c*/ 	.word	0x00000000
        /*00a0*/ 	.short	0x0010
        /*00a2*/ 	.short	0x0054
        /*00a4*/ 	.byte	0x00, 0xf0, 0x11, 0x00


	//----- nvinfo : EIATTR_KPARAM_INFO
	.align		4
.L_37:
        /*00a8*/ 	.byte	0x04, 0x17
        /*00aa*/ 	.short	(.L_39 - .L_38)
.L_38:
        /*00ac*/ 	.word	0x00000000
        /*00b0*/ 	.short	0x000f
        /*00b2*/ 	.short	0x0050
        /*00b4*/ 	.byte	0x00, 0xf0, 0x11, 0x00


	//----- nvinfo : EIATTR_KPARAM_INFO
	.align		4
.L_39:
        /*00b8*/ 	.byte	0x04, 0x17
        /*00ba*/ 	.short	(.L_41 - .L_40)
.L_40:
        /*00bc*/ 	.word	0x00000000
        /*00c0*/ 	.short	0x000e
        /*00c2*/ 	.short	0x004c
        /*00c4*/ 	.byte	0x00, 0xf0, 0x11, 0x00


	//----- nvinfo : EIATTR_KPARAM_INFO
	.align		4
.L_41:
        /*00c8*/ 	.byte	0x04, 0x17
        /*00ca*/ 	.short	(.L_43 - .L_42)
.L_42:
        /*00cc*/ 	.word	0x00000000
        /*00d0*/ 	.short	0x000d
        /*00d2*/ 	.short	0x0048
        /*00d4*/ 	.byte	0x00, 0xf0, 0x11, 0x00


	//----- nvinfo : EIATTR_KPARAM_INFO
	.align		4
.L_43:
        /*00d8*/ 	.byte	0x04, 0x17
        /*00da*/ 	.short	(.L_45 - .L_44)
.L_44:
        /*00dc*/ 	.word	0x00000000
        /*00e0*/ 	.short	0x000c
        /*00e2*/ 	.short	0x0044
        /*00e4*/ 	.byte	0x00, 0xf0, 0x11, 0x00


	//----- nvinfo : EIATTR_KPARAM_INFO
	.align		4
.L_45:
        /*00e8*/ 	.byte	0x04, 0x17
        /*00ea*/ 	.short	(.L_47 - .L_46)
.L_46:
        /*00ec*/ 	.word	0x00000000
        /*00f0*/ 	.short	0x000b
        /*00f2*/ 	.short	0x0040
        /*00f4*/ 	.byte	0x00, 0xf0, 0x11, 0x00


	//----- nvinfo : EIATTR_KPARAM_INFO
	.align		4
.L_47:
        /*00f8*/ 	.byte	0x04, 0x17
        /*00fa*/ 	.short	(.L_49 - .L_48)
.L_48:
        /*00fc*/ 	.word	0x00000000
        /*0100*/ 	.short	0x000a
        /*0102*/ 	.short	0x003c
        /*0104*/ 	.byte	0x00, 0xf0, 0x11, 0x00


	//----- nvinfo : EIATTR_KPARAM_INFO
	.align		4
.L_49:
        /*0108*/ 	.byte	0x04, 0x17
        /*010a*/ 	.short	(.L_51 - .L_50)
.L_50:
        /*010c*/ 	.word	0x00000000
        /*0110*/ 	.short	0x0009
        /*0112*/ 	.short	0x0038
        /*0114*/ 	.byte	0x00, 0xf0, 0x11, 0x00


	//----- nvinfo : EIATTR_KPARAM_INFO
	.align		4
.L_51:
        /*0118*/ 	.byte	0x04, 0x17
        /*011a*/ 	.short	(.L_53 - .L_52)
.L_52:
        /*011c*/ 	.word	0x00000000
        /*0120*/ 	.short	0x0008
        /*0122*/ 	.short	0x0034
        /*0124*/ 	.byte	0x00, 0xf0, 0x11, 0x00


	//----- nvinfo : EIATTR_KPARAM_INFO
	.align		4
.L_53:
        /*0128*/ 	.byte	0x04, 0x17
        /*012a*/ 	.short	(.L_55 - .L_54)
.L_54:
        /*012c*/ 	.word	0x00000000
        /*0130*/ 	.short	0x0007
        /*0132*/ 	.short	0x0030
        /*0134*/ 	.byte	0x00, 0xf0, 0x11, 0x00


	//----- nvinfo : EIATTR_KPARAM_INFO
	.align		4
.L_55:
        /*0138*/ 	.byte	0x04, 0x17
        /*013a*/ 	.short	(.L_57 - .L_56)
.L_56:
        /*013c*/ 	.word	0x00000000
        /*0140*/ 	.short	0x0006
        /*0142*/ 	.short	0x002c
        /*0144*/ 	.byte	0x00, 0xf0, 0x11, 0x00


	//----- nvinfo : EIATTR_KPARAM_INFO
	.align		4
.L_57:
        /*0148*/ 	.byte	0x04, 0x17
        /*014a*/ 	.short	(.L_59 - .L_58)
.L_58:
        /*014c*/ 	.word	0x00000000
        /*0150*/ 	.short	0x0005
        /*0152*/ 	.short	0x0028
        /*0154*/ 	.byte	0x00, 0xf0, 0x11, 0x00


	//----- nvinfo : EIATTR_KPARAM_INFO
	.align		4
.L_59:
        /*0158*/ 	.byte	0x04, 0x17
        /*015a*/ 	.short	(.L_61 - .L_60)
.L_60:
        /*015c*/ 	.word	0x00000000
        /*0160*/ 	.short	0x0004
        /*0162*/ 	.short	0x0020
        /*0164*/ 	.byte	0x00, 0xf4, 0x21, 0x00


	//----- nvinfo : EIATTR_KPARAM_INFO
	.align		4
.L_61:
        /*0168*/ 	.byte	0x04, 0x17
        /*016a*/ 	.short	(.L_63 - .L_62)
.L_62:
        /*016c*/ 	.word	0x00000000
        /*0170*/ 	.short	0x0003
        /*0172*/ 	.short	0x0018
        /*0174*/ 	.byte	0x00, 0xf4, 0x21, 0x00


	//----- nvinfo : EIATTR_KPARAM_INFO
	.align		4
.L_63:
        /*0178*/ 	.byte	0x04, 0x17
        /*017a*/ 	.short	(.L_65 - .L_64)
.L_64:
        /*017c*/ 	.word	0x00000000
        /*0180*/ 	.short	0x0002
        /*0182*/ 	.short	0x0010
        /*0184*/ 	.byte	0x00, 0xf4, 0x21, 0x00


	//----- nvinfo : EIATTR_KPARAM_INFO
	.align		4
.L_65:
        /*0188*/ 	.byte	0x04, 0x17
        /*018a*/ 	.short	(.L_67 - .L_66)
.L_66:
        /*018c*/ 	.word	0x00000000
        /*0190*/ 	.short	0x0001
        /*0192*/ 	.short	0x0008
        /*0194*/ 	.byte	0x00, 0xf4, 0x21, 0x00


	//----- nvinfo : EIATTR_KPARAM_INFO
	.align		4
.L_67:
        /*0198*/ 	.byte	0x04, 0x17
        /*019a*/ 	.short	(.L_69 - .L_68)
.L_68:
        /*019c*/ 	.word	0x00000000
        /*01a0*/ 	.short	0x0000
        /*01a2*/ 	.short	0x0000
        /*01a4*/ 	.byte	0x00, 0xf4, 0x21, 0x00


	//----- nvinfo : EIATTR_AT_ENTRY_FRAGMENTS
	.align		4
.L_69:
        /*01a8*/ 	.byte	0x04, 0x4f
        /*01aa*/ 	.short	(.L_71 - .L_70)


	//   ....[0]....
.L_70:
        /*01ac*/ 	.word	0x00000004


	//----- nvinfo : EIATTR_RESERVED_SMEM_USED
	.align		4
.L_71:
        /*01b0*/ 	.byte	0x01, 0x41
	.zero		2


	//----- nvinfo : EIATTR_SPARSE_MMA_MASK
	.align		4
        /*01b4*/ 	.byte	0x03, 0x50
        /*01b6*/ 	.short	0x0000


	//----- nvinfo : EIATTR_TCGEN05_1CTA_USED
	.align		4
        /*01b8*/ 	.byte	0x01, 0x51
	.zero		2


	//----- nvinfo : EIATTR_MAXREG_COUNT
	.align		4
        /*01bc*/ 	.byte	0x03, 0x1b
        /*01be*/ 	.short	0x00ff


	//----- nvinfo : EIATTR_NUM_BARRIERS
	.align		4
        /*01c0*/ 	.byte	0x02, 0x4c
        /*01c2*/ 	.byte	0x01
	.zero		1


	//----- nvinfo : EIATTR_INT_WARP_WIDE_INSTR_OFFSETS
	.align		4
        /*01c4*/ 	.byte	0x04, 0x31
        /*01c6*/ 	.short	(.L_73 - .L_72)


	//   ....[0]....
.L_72:
        /*01c8*/ 	.word	0x00001720


	//   ....[1]....
        /*01cc*/ 	.word	0x00001730


	//   ....[2]....
        /*01d0*/ 	.word	0x00002120


	//   ....[3]....
        /*01d4*/ 	.word	0x00002210


	//   ....[4]....
        /*01d8*/ 	.word	0x000043f0


	//   ....[5]....
        /*01dc*/ 	.word	0x00008000


	//   ....[6]....
        /*01e0*/ 	.word	0x00008050


	//----- nvinfo : EIATTR_COOP_GROUP_MASK_REGIDS
	.align		4
.L_73:
        /*01e4*/ 	.byte	0x04, 0x29
        /*01e6*/ 	.short	(.L_75 - .L_74)


	//   ....[0]....
.L_74:
        /*01e8*/ 	.word	0xffffffff


	//   ....[1]....
        /*01ec*/ 	.word	0xffffffff


	//   ....[2]....
        /*01f0*/ 	.word	0xffffffff


	//   ....[3]....
        /*01f4*/ 	.word	0xffffffff


	//   ....[4]....
        /*01f8*/ 	.word	0xffffffff


	//   ....[5]....
        /*01fc*/ 	.word	0xffffffff


	//   ....[6]....
        /*0200*/ 	.word	0xffffffff


	//   ....[7]....
        /*0204*/ 	.word	0xffffffff


	//   ....[8]....
        /*0208*/ 	.word	0xffffffff


	//   ....[9]....
        /*020c*/ 	.word	0xffffffff


	//   ....[10]....
        /*0210*/ 	.word	0xffffffff


	//   ....[11]....
        /*0214*/ 	.word	0xffffffff


	//----- nvinfo : EIATTR_COOP_GROUP_INSTR_OFFSETS
	.align		4
.L_75:
        /*0218*/ 	.byte	0x04, 0x28
        /*021a*/ 	.short	(.L_77 - .L_76)


	//   ....[0]....
.L_76:
        /*021c*/ 	.word	0x00000050


	//   ....[1]....
        /*0220*/ 	.word	0x00000310


	//   ....[2]....
        /*0224*/ 	.word	0x00002c80


	//   ....[3]....
        /*0228*/ 	.word	0x000030b0


	//   ....[4]....
        /*022c*/ 	.word	0x000032a0


	//   ....[5]....
        /*0230*/ 	.word	0x00003310


	//   ....[6]....
        /*0234*/ 	.word	0x00004ac0


	//   ....[7]....
        /*0238*/ 	.word	0x00004b10


	//   ....[8]....
        /*023c*/ 	.word	0x00004c70


	//   ....[9]....
        /*0240*/ 	.word	0x00004ce0


	//   ....[10]....
        /*0244*/ 	.word	0x00007e90


	//   ....[11]....
        /*0248*/ 	.word	0x00008100


	//----- nvinfo : EIATTR_VRC_CTA_INIT_COUNT
	.align		4
.L_77:
        /*024c*/ 	.byte	0x02, 0x4a
        /*024e*/ 	.byte	0x80
	.zero		1


	//----- nvinfo : EIATTR_MBARRIER_INSTR_OFFSETS
	.align		4
        /*0250*/ 	.byte	0x04, 0x39
        /*0252*/ 	.short	(.L_79 - .L_78)


	//   ....[0]....
.L_78:
        /*0254*/ 	.word	0x00001ce0
        /*0258*/ 	.word	0x000000ff
        /*025c*/ 	.word	0x0000e000
        /*0260*/ 	.short	0x0100
        /*0262*/ 	.byte	0x04
	.zero		1


	//   ....[1]....
        /*0264*/ 	.word	0x00002190
        /*0268*/ 	.word	0x000000ff
        /*026c*/ 	.word	0x0000e008
        /*0270*/ 	.short	0x0100
        /*0272*/ 	.byte	0x04
	.zero		1


	//   ....[2]....
        /*0274*/ 	.word	0x00002380
        /*0278*/ 	.word	0x000000ff
        /*027c*/ 	.word	0x0000a000
        /*0280*/ 	.short	0x0100
        /*0282*/ 	.byte	0x04
	.zero		1


	//   ....[3]....
        /*0284*/ 	.word	0x00002980
        /*0288*/ 	.word	0x000000ff
        /*028c*/ 	.word	0x0000a000
        /*0290*/ 	.short	0x010a
        /*0292*/ 	.byte	0x04
	.zero		1


	//   ....[4]....
        /*0294*/ 	.word	0x00002b40
        /*0298*/ 	.word	0x000000ff
        /*029c*/ 	.word	0x0000a000
        /*02a0*/ 	.short	0x0108
        /*02a2*/ 	.byte	0x04
	.zero		1


	//   ....[5]....
        /*02a4*/ 	.word	0x00004530
        /*02a8*/ 	.word	0x000000ff
        /*02ac*/ 	.word	0x0000e010
        /*02b0*/ 	.short	0x0100
        /*02b2*/ 	.byte	0x04
	.zero		1


	//   ....[6]....
        /*02b4*/ 	.word	0x000048a0
        /*02b8*/ 	.word	0x000000ff
        /*02bc*/ 	.word	0x0000e010
        /*02c0*/ 	.short	0x010a
        /*02c2*/ 	.byte	0x04
	.zero		1


	//   ....[7]....
        /*02c4*/ 	.word	0x000049c0
        /*02c8*/ 	.word	0x000000ff
        /*02cc*/ 	.word	0x0000e010
        /*02d0*/ 	.short	0x0108
        /*02d2*/ 	.byte	0x04
	.zero		1


	//   ....[8]....
        /*02d4*/ 	.word	0x00004d40
        /*02d8*/ 	.word	0x000000b2
        /*02dc*/ 	.word	0x00000000
        /*02e0*/ 	.short	0x010a
        /*02e2*/ 	.byte	0xff
	.zero		1


	//   ....[9]....
        /*02e4*/ 	.word	0x000057d0
        /*02e8*/ 	.word	0x000000b2
        /*02ec*/ 	.word	0x00000000
        /*02f0*/ 	.short	0x010a
        /*02f2*/ 	.byte	0xff
	.zero		1


	//   ....[10]....
        /*02f4*/ 	.word	0x00005940
        /*02f8*/ 	.word	0x000000ff
        /*02fc*/ 	.word	0x0000e000
        /*0300*/ 	.short	0x0108
        /*0302*/ 	.byte	0x04
	.zero		1


	//   ....[11]....
        /*0304*/ 	.word	0x00005a60
        /*0308*/ 	.word	0x000000ff
        /*030c*/ 	.word	0x0000e008
        /*0310*/ 	.short	0x0108
        /*0312*/ 	.byte	0x04
	.zero		1


	//   ....[12]....
        /*0314*/ 	.word	0x00008120
        /*0318*/ 	.word	0x000000ff
        /*031c*/ 	.word	0x0000a000
        /*0320*/ 	.short	0x010a
        /*0322*/ 	.byte	0x04
	.zero		1


	//   ....[13]....
        /*0324*/ 	.word	0x00008150
        /*0328*/ 	.word	0x000000ff
        /*032c*/ 	.word	0x0000e010
        /*0330*/ 	.short	0x010a
        /*0332*/ 	.byte	0x04
	.zero		1


	//   ....[14]....
        /*0334*/ 	.word	0x00008180
        /*0338*/ 	.word	0x000000b2
        /*033c*/ 	.word	0x00000000
        /*0340*/ 	.short	0x010a
        /*0342*/ 	.byte	0xff
	.zero		1


	//   ....[15]....
        /*0344*/ 	.word	0x000081b0
        /*0348*/ 	.word	0x000000b2
        /*034c*/ 	.word	0x00000000
        /*0350*/ 	.short	0x010a
        /*0352*/ 	.byte	0xff
	.zero		1


	//----- nvinfo : EIATTR_NUM_MBARRIERS
	.align		4
.L_79:
        /*0354*/ 	.byte	0x03, 0x38
        /*0356*/ 	.short	0xffff


	//----- nvinfo : EIATTR_EXIT_INSTR_OFFSETS
	.align		4
        /*0358*/ 	.byte	0x04, 0x1c
        /*035a*/ 	.short	(.L_81 - .L_80)


	//   ....[0]....
.L_80:
        /*035c*/ 	.word	0x00008110


	//----- nvinfo : EIATTR_REQNTID
	.align		4
.L_81:
        /*0360*/ 	.byte	0x04, 0x10
        /*0362*/ 	.short	(.L_83 - .L_82)
.L_82:
        /*0364*/ 	.word	0x00000100
        /*0368*/ 	.word	0x00000001
        /*036c*/ 	.word	0x00000001


	//----- nvinfo : EIATTR_CRS_STACK_SIZE
	.align		4
.L_83:
        /*0370*/ 	.byte	0x04, 0x1e
        /*0372*/ 	.short	(.L_85 - .L_84)
.L_84:
        /*0374*/ 	.word	0x00000000


	//----- nvinfo : EIATTR_CBANK_PARAM_SIZE
	.align		4
.L_85:
        /*0378*/ 	.byte	0x03, 0x19
        /*037a*/ 	.short	0x0088


	//----- nvinfo : EIATTR_PARAM_CBANK
	.align		4
        /*037c*/ 	.byte	0x04, 0x0a
        /*037e*/ 	.short	(.L_87 - .L_86)
	.align		4
.L_86:
        /*0380*/ 	.word	index@(.nv.constant0.attn_fwd)
        /*0384*/ 	.short	0x0380
        /*0386*/ 	.short	0x0088


	//----- nvinfo : EIATTR_SW_WAR
	.align		4
.L_87:
        /*0388*/ 	.byte	0x04, 0x36
        /*038a*/ 	.short	(.L_89 - .L_88)
.L_88:
        /*038c*/ 	.word	0x00000008
.L_89:


//--------------------- .nv.compat                --------------------------
	.section	.nv.compat,"",@"SHT_CUDA_COMPAT_INFO"
	.align	4
        /*0000*/ 	.byte	0x02, 0x02, 0x02, 0x00, 0x02, 0x05, 0x05, 0x00, 0x02, 0x03, 0x00, 0x00, 0x02, 0x06, 0x01, 0x00


//--------------------- .nv.callgraph             --------------------------
	.section	.nv.callgraph,"",@"SHT_CUDA_CALLGRAPH"
	.align	4
	.sectionentsize	8
	.align		4
        /*0000*/ 	.word	0x00000000
	.align		4
        /*0004*/ 	.word	0xffffffff
	.align		4
        /*0008*/ 	.word	0x00000000
	.align		4
        /*000c*/ 	.word	0xfffffffe
	.align		4
        /*0010*/ 	.word	0x00000000
	.align		4
        /*0014*/ 	.word	0xfffffffd
	.align		4
        /*0018*/ 	.word	0x00000000
	.align		4
        /*001c*/ 	.word	0xfffffffc


//--------------------- .nv.constant4             --------------------------
	.section	.nv.constant4,"a",@progbits
	.align	8
	.align		8
.nv.constant4:
        /*0000*/ 	.dword	_$_str


//--------------------- .text.attn_fwd            --------------------------
	.section	.text.attn_fwd,"ax",@progbits
	.align	128
        .global         attn_fwd
        .type           attn_fwd,@function
        .size           attn_fwd,(.L_x_31 - attn_fwd)
        .other          attn_fwd,@"STO_CUDA_ENTRY STV_DEFAULT"
attn_fwd:
.text.attn_fwd:
[----:B------:R-:W0:Y:S01]  /*0000*/  LDC R1, c[0x0][0x37c] ;  /* 0x0000df00ff017b82 */ /* 0x000e220000000800 */
[----:B------:R-:W1:Y:S02]  /*0010*/  S2R R0, SR_TID.X ;  /* 0x0000000000007919 */ /* 0x000e640000002100 */
[----:B-1----:R-:W-:-:S13]  /*0020*/  ISETP.GE.U32.AND P3, PT, R0, 0x20, PT ;  /* 0x000000200000780c */ /* 0x002fda0003f66070 */
[----:B------:R-:W-:Y:S05]  /*0030*/  @P3 BRA `(.L_x_0) ;  /* 0x0000000000b83947 */ /* 0x000fea0003800000 */
[----:B------:R-:W1:Y:S01]  /*0040*/  S2UR UR6, SR_CgaCtaId ;  /* 0x00000000000679c3 */ /* 0x000e620000008800 */
[----:B------:R-:W-:Y:S01]  /*0050*/  NOP ;  /* 0x0000000000007918 */ /* 0x000fe20000000000 */
[----:B------:R-:W-:Y:S02]  /*0060*/  UMOV UR4, 0x40 ;  /* 0x0000004000047882 */ /* 0x000fe40000000000 */
[----:B-1----:R-:W-:-:S09]  /*0070*/  ULEA UR4, UR6, UR4, 0x18 ;  /* 0x0000000406047291 */ /* 0x002fd2000f8ec0ff */
[----:B------:R-:W1:Y:S01]  /*0080*/  LDS.U8 R2, [UR4] ;  /* 0x00000004ff027984 */ /* 0x000e620008000000 */
[----:B------:R-:W-:Y:S02]  /*0090*/  UMOV UR4, 0x400 ;  /* 0x0000040000047882 */ /* 0x000fe40000000000 */
[----:B------:R-:W-:Y:S01]  /*00a0*/  ULEA UR4, UR6, UR4, 0x18 ;  /* 0x0000000406047291 */ /* 0x000fe2000f8ec0ff */
[----:B-1----:R-:W-:-:S13]  /*00b0*/  ISETP.NE.AND P0, PT, R2, RZ, PT ;  /* 0x000000ff0200720c */ /* 0x002fda0003f05270 */
[----:B------:R-:W-:Y:S05]  /*00c0*/  @P0 BRA `(.L_x_1) ;  /* 0x00000000007c0947 */ /* 0x000fea0003800000 */
[----:B------:R-:W-:-:S13]  /*00d0*/  ELECT P0, URZ, PT ;  /* 0x0000000000ff782f */ /* 0x000fda0003800000 */
[----:B------:R-:W-:Y:S05]  /*00e0*/  @!P0 BRA `(.L_x_2) ;  /* 0x0000000000848947 */ /* 0x000fea0003800000 */
[----:B------:R-:W-:Y:S01]  /*00f0*/  UMOV UR5, 0x10 ;  /* 0x0000001000057882 */ /* 0x000fe20000000000 */
[----:B------:R-:W-:Y:S02]  /*0100*/  IMAD.MOV.U32 R5, RZ, RZ, 0x1 ;  /* 0x00000001ff057424 */ /* 0x000fe400078e00ff */
[----:B------:R-:W-:Y:S02]  /*0110*/  IMAD.MOV.U32 R3, RZ, RZ, 0xffff ;  /* 0x0000ffffff037424 */ /* 0x000fe400078e00ff */
[----:B------:R-:W-:Y:S04]  /*0120*/  DEPBAR.LE SB1, 0x36 ;  /* 0x00009d800000791a */ /* 0x000fe80000000000 */
[----:B------:R-:W1:Y:S02]  /*0130*/  UTCATOMSWS.FIND_AND_SET.ALIGN UP0, UR5, UR5 ;  /* 0x00000005000575e3 */ /* 0x000e640008000800 */
[----:B-1----:R-:W-:-:S04]  /*0140*/  PLOP3.LUT P0, PT, PT, PT, UP0, 0x80, 0x8 ;  /* 0x000000000008781c */ /* 0x002fc80003f0f008 */
[----:B------:R-:W-:-:S04]  /*0150*/  SEL R2, RZ, 0xffffffff, !P0 ;  /* 0xffffffffff027807 */ /* 0x000fc80004000000 */
[----:B------:R-:W-:Y:S01]  /*0160*/  ISETP.NE.AND P0, PT, R2, RZ, PT ;  /* 0x000000ff0200720c */ /* 0x000fe20003f05270 */
[----:B------:R-:W-:-:S12]  /*0170*/  IMAD.U32 R2, RZ, RZ, UR5 ;  /* 0x00000005ff027e24 */ /* 0x000fd8000f8e00ff */
[----:B------:R-:W-:Y:S05]  /*0180*/  @P0 BRA `(.L_x_3) ;  /* 0x0000000000240947 */ /* 0x000fea0003800000 */
.L_x_4:
[----:B------:R-:W-:Y:S05]  /*0190*/  NANOSLEEP 0x64 ;  /* 0x000000640000795d */ /* 0x000fea0003800000 */
[----:B------:R-:W-:-:S05]  /*01a0*/  UMOV UR5, 0x10 ;  /* 0x0000001000057882 */ /* 0x000fca0000000000 */
[----:B------:R-:W-:Y:S04]  /*01b0*/  DEPBAR.LE SB1, 0x36 ;  /* 0x00009d800000791a */ /* 0x000fe80000000000 */
[----:B------:R-:W1:Y:S02]  /*01c0*/  UTCATOMSWS.FIND_AND_SET.ALIGN UP0, UR5, UR5 ;  /* 0x00000005000575e3 */ /* 0x000e640008000800 */
[----:B-1----:R-:W-:-:S04]  /*01d0*/  PLOP3.LUT P0, PT, PT, PT, UP0, 0x80, 0x8 ;  /* 0x000000000008781c */ /* 0x002fc80003f0f008 */
[----:B------:R-:W-:-:S04]  /*01e0*/  SEL R2, RZ, 0xffffffff, !P0 ;  /* 0xffffffffff027807 */ /* 0x000fc80004000000 */
[----:B------:R-:W-:Y:S01]  /*01f0*/  ISETP.NE.AND P0, PT, R2, RZ, PT ;  /* 0x000000ff0200720c */ /* 0x000fe20003f05270 */
[----:B------:R-:W-:-:S12]  /*0200*/  IMAD.U32 R2, RZ, RZ, UR5 ;  /* 0x00000005ff027e24 */ /* 0x000fd8000f8e00ff */
[----:B------:R-:W-:Y:S05]  /*0210*/  @!P0 BRA `(.L_x_4) ;  /* 0xfffffffc00dc8947 */ /* 0x000fea000383ffff */
.L_x_3:
[C---:B------:R-:W-:Y:S01]  /*0220*/  VIADD R4, R2.reuse, 0x10 ;  /* 0x0000001002047836 */ /* 0x040fe20000000000 */
[----:B------:R-:W-:Y:S01]  /*0230*/  UMOV UR5, 0x50 ;  /* 0x0000005000057882 */ /* 0x000fe20000000000 */
[----:B------:R-:W-:Y:S01]  /*0240*/  SHF.L.U32 R3, R3, R2, RZ ;  /* 0x0000000203037219 */ /* 0x000fe200000006ff */
[----:B------:R-:W-:Y:S01]  /*0250*/  ULEA UR5, UR6, UR5, 0x18 ;  /* 0x0000000506057291 */ /* 0x000fe2000f8ec0ff */
[----:B------:R-:W-:Y:S02]  /*0260*/  SHF.L.U32 R2, R2, 0x5, RZ ;  /* 0x0000000502027819 */ /* 0x000fe400000006ff */
[----:B------:R-:W-:-:S04]  /*0270*/  SHF.L.U32 R4, R5, R4, RZ ;  /* 0x0000000405047219 */ /* 0x000fc800000006ff */
[----:B------:R-:W-:-:S05]  /*0280*/  LOP3.LUT R3, R4, R3, RZ, 0xfc, !PT ;  /* 0x0000000304037212 */ /* 0x000fca00078efcff */
[----:B------:R1:W-:Y:S04]  /*0290*/  ATOMS.OR RZ, [UR5], R3 ;  /* 0x00000003ffff798c */ /* 0x0003e8000b000005 */
[----:B------:R1:W-:Y:S01]  /*02a0*/  STS [UR4], R2 ;  /* 0x00000002ff007988 */ /* 0x0003e20008000804 */
[----:B------:R-:W-:Y:S05]  /*02b0*/  BRA `(.L_x_2) ;  /* 0x0000000000107947 */ /* 0x000fea0003800000 */
.L_x_1:
[----:B------:R-:W-:Y:S01]  /*02c0*/  IMAD.MOV.U32 R3, RZ, RZ, -0x1 ;  /* 0xffffffffff037424 */ /* 0x000fe200078e00ff */
[----:B------:R-:W-:-:S04]  /*02d0*/  MOV R2, 0x300 ;  /* 0x0000030000027802 */ /* 0x000fc80000000f00 */
[----:B------:R1:W-:Y:S03]  /*02e0*/  STS [UR4], R3 ;  /* 0x00000003ff007988 */ /* 0x0003e60008000804 */
[----:B01----:R-:W-:Y:S05]  /*02f0*/  CALL.REL.NOINC `($__internal_1_$__cuda_sm10x_tcgen05_guardrail_trap_phase_invalid_during_alloc) ;  /* 0x0000007c00c47944 */ /* 0x003fea0003c00000 */
.L_x_2:
[----:B------:R-:W-:Y:S05]  /*0300*/  WARPSYNC.ALL ;  /* 0x0000000000007948 */ /* 0x000fea0003800000 */
[----:B------:R-:W-:Y:S01]  /*0310*/  NOP ;  /* 0x0000000000007918 */ /* 0x000fe20000000000 */
.L_x_0:
[----:B------:R-:W2:Y:S01]  /*0320*/  S2R R155, SR_CTAID.X ;  /* 0x00000000009b7919 */ /* 0x000ea20000002500 */
[----:B------:R-:W3:Y:S01]  /*0330*/  S2UR UR71, SR_CTAID.Y ;  /* 0x00000000004779c3 */ /* 0x000ee20000002600 */
[----:B------:R-:W3:Y:S01]  /*0340*/  LDCU.64 UR6, c[0x0][0x3b0] ;  /* 0x00007600ff0677ac */ /* 0x000ee20008000a00 */
[----:B-1----:R-:W-:Y:S01]  /*0350*/  SHF.R.U32.HI R2, RZ, 0x6, R0 ;  /* 0x00000006ff027819 */ /* 0x002fe20000011600 */
[----:B------:R-:W-:-:S03]  /*0360*/  UMOV UR4, 0x400 ;  /* 0x0000040000047882 */ /* 0x000fc60000000000 */
[----:B------:R-:W-:Y:S01]  /*0370*/  SGXT.U32 R2, R2, 0x2 ;  /* 0x000000020202781a */ /* 0x000fe20000000000 */
[----:B------:R-:W1:Y:S01]  /*0380*/  LDCU.64 UR12, c[0x0][0x358] ;  /* 0x00006b00ff0c77ac */ /* 0x000e620008000a00 */
[----:B------:R-:W4:Y:S08]  /*0390*/  S2UR UR8, SR_CgaCtaId ;  /* 0x00000000000879c3 */ /* 0x000f300000008800 */
[----:B------:R-:W0:Y:S08]  /*03a0*/  LDC R11, c[0x0][0x3b8] ;  /* 0x0000ee00ff0b7b82 */ /* 0x000e300000000800 */
[----:B------:R-:W1:Y:S01]  /*03b0*/  LDC.64 R12, c[0x0][0x380] ;  /* 0x0000e000ff0c7b82 */ /* 0x000e620000000a00 */
[----:B---3--:R-:W-:-:S04]  /*03c0*/  UIMAD UR6, UR71, UR6, URZ ;  /* 0x00000006470672a4 */ /* 0x008fc8000f8e02ff */
[----:B------:R-:W-:Y:S01]  /*03d0*/  USHF.L.U32 UR5, UR6, 0x1, URZ ;  /* 0x0000000106057899 */ /* 0x000fe200080006ff */
[----:B--2---:R-:W-:Y:S01]  /*03e0*/  IMAD.SHL.U32 R155, R155, 0x40, RZ ;  /* 0x000000409b9b7824 */ /* 0x004fe200078e00ff */
[----:B----4-:R-:W-:Y:S01]  /*03f0*/  ULEA UR4, UR8, UR4, 0x18 ;  /* 0x0000000408047291 */ /* 0x010fe2000f8ec0ff */
[----:B------:R-:W-:Y:S03]  /*0400*/  BAR.SYNC.DEFER_BLOCKING 0x0 ;  /* 0x0000000000007b1d */ /* 0x000fe60000010000 */
[----:B------:R-:W-:-:S05]  /*0410*/  LOP3.LUT R3, R155, 0x3f, R0, 0xf8, !PT ;  /* 0x0000003f9b037812 */ /* 0x000fca00078ef800 */
[----:B------:R-:W2:Y:S01]  /*0420*/  LDC.64 R152, c[0x0][0x3c0] ;  /* 0x0000f000ff987b82 */ /* 0x000ea20000000a00 */
[----:B0-----:R-:W-:Y:S02]  /*0430*/  IMAD R6, R2, R11, RZ ;  /* 0x0000000b02067224 */ /* 0x001fe400078e02ff */
[----:B------:R-:W-:Y:S01]  /*0440*/  IMAD R4, R3, UR7, RZ ;  /* 0x0000000703047c24 */ /* 0x000fe2000f8e02ff */
[----:B------:R-:W-:Y:S01]  /*0450*/  UIMAD.WIDE UR6, UR6, 0x2, URZ ;  /* 0x00000002060678a5 */ /* 0x000fe2000f8e02ff */
[----:B------:R-:W-:Y:S02]  /*0460*/  IMAD R8, R11, 0x4, R6 ;  /* 0x000000040b087824 */ /* 0x000fe400078e0206 */
[C---:B------:R-:W-:Y:S01]  /*0470*/  IMAD.SHL.U32 R9, R4.reuse, 0x2, RZ ;  /* 0x0000000204097824 */ /* 0x040fe200078e00ff */
[----:B------:R-:W0:Y:S01]  /*0480*/  LDC.64 R82, c[0x0][0x388] ;  /* 0x0000e200ff527b82 */ /* 0x000e220000000a00 */
[----:B------:R-:W-:-:S03]  /*0490*/  IMAD.HI R4, R4, 0x2, RZ ;  /* 0x0000000204047827 */ /* 0x000fc600078e02ff */
[----:B-1----:R-:W-:Y:S01]  /*04a0*/  IADD3 R9, P0, P1, R9, UR5, R12 ;  /* 0x0000000509097c10 */ /* 0x002fe2000f91e00c */
[----:B------:R-:W1:Y:S03]  /*04b0*/  LDCU UR5, c[0x0][0x3c8] ;  /* 0x00007900ff0577ac */ /* 0x000e660008000800 */
[----:B------:R-:W-:Y:S01]  /*04c0*/  IADD3.X R7, PT, PT, R4, UR7, R13, P0, P1 ;  /* 0x0000000704077c10 */ /* 0x000fe200087e240d */
[----:B------:R-:W-:Y:S01]  /*04d0*/  IMAD R4, R11, 0x4, R8 ;  /* 0x000000040b047824 */ /* 0x000fe200078e0208 */
[C---:B------:R-:W-:Y:S01]  /*04e0*/  LEA R12, P0, R6.reuse, R9, 0x1 ;  /* 0x00000009060c7211 */ /* 0x040fe200078008ff */
[----:B------:R-:W3:Y:S03]  /*04f0*/  LDS R69, [UR4] ;  /* 0x00000004ff457984 */ /* 0x000ee60008000800 */
[----:B------:R-:W-:-:S02]  /*0500*/  LEA.HI.X.SX32 R13, R6, R7, 0x1, P0 ;  /* 0x00000007060d7211 */ /* 0x000fc400000f0eff */
[C---:B------:R-:W-:Y:S01]  /*0510*/  LEA R6, R11.reuse, R4, 0x2 ;  /* 0x000000040b067211 */ /* 0x040fe200078e10ff */
[----:B------:R-:W-:Y:S01]  /*0520*/  BAR.SYNC.DEFER_BLOCKING 0x0 ;  /* 0x0000000000007b1d */ /* 0x000fe20000010000 */
[-C--:B------:R-:W-:Y:S02]  /*0530*/  LEA R16, P1, R4, R9.reuse, 0x1 ;  /* 0x0000000904107211 */ /* 0x080fe400078208ff */
[----:B------:R-:W-:Y:S01]  /*0540*/  LEA R14, P0, R8, R9, 0x1 ;  /* 0x00000009080e7211 */ /* 0x000fe200078008ff */
[----:B------:R-:W-:Y:S01]  /*0550*/  IMAD R10, R11, 0x4, R6 ;  /* 0x000000040b0a7824 */ /* 0x000fe200078e0206 */
[----:B------:R-:W-:-:S03]  /*0560*/  LEA.HI.X.SX32 R17, R4, R7, 0x1, P1 ;  /* 0x0000000704117211 */ /* 0x000fc600008f0eff */
[----:B------:R-:W-:Y:S01]  /*0570*/  IMAD R26, R11, 0x4, R10 ;  /* 0x000000040b1a7824 */ /* 0x000fe200078e020a */
[----:B------:R-:W-:-:S03]  /*0580*/  LEA.HI.X.SX32 R15, R8, R7, 0x1, P0 ;  /* 0x00000007080f7211 */ /* 0x000fc600000f0eff */
[C---:B------:R-:W-:Y:S01]  /*0590*/  IMAD R28, R11.reuse, 0x4, R26 ;  /* 0x000000040b1c7824 */ /* 0x040fe200078e021a */
[-C--:B------:R-:W-:Y:S02]  /*05a0*/  LEA R18, P1, R6, R9.reuse, 0x1 ;  /* 0x0000000906127211 */ /* 0x080fe400078208ff */
[----:B------:R-:W-:Y:S01]  /*05b0*/  LEA R20, P0, R10, R9, 0x1 ;  /* 0x000000090a147211 */ /* 0x000fe200078008ff */
[----:B------:R-:W-:Y:S01]  /*05c0*/  IMAD R30, R11, 0x4, R28 ;  /* 0x000000040b1e7824 */ /* 0x000fe200078e021c */
[-C--:B------:R-:W-:Y:S02]  /*05d0*/  LEA.HI.X.SX32 R19, R6, R7.reuse, 0x1, P1 ;  /* 0x0000000706137211 */ /* 0x080fe400008f0eff */
[----:B------:R-:W-:Y:S02]  /*05e0*/  LEA.HI.X.SX32 R21, R10, R7, 0x1, P0 ;  /* 0x000000070a157211 */ /* 0x000fe400000f0eff */
[-C--:B------:R-:W-:Y:S02]  /*05f0*/  LEA R22, P0, R26, R9.reuse, 0x1 ;  /* 0x000000091a167211 */ /* 0x080fe400078008ff */
[----:B------:R-:W-:Y:S01]  /*0600*/  LEA R24, P1, R28, R9, 0x1 ;  /* 0x000000091c187211 */ /* 0x000fe200078208ff */
[----:B------:R4:W5:Y:S01]  /*0610*/  LDG.E.U16 R6, desc[UR12][R14.64] ;  /* 0x0000000c0e067981 */ /* 0x000962000c1e1500 */
[----:B------:R-:W-:-:S02]  /*0620*/  LEA.HI.X.SX32 R23, R26, R7, 0x1, P0 ;  /* 0x000000071a177211 */ /* 0x000fc400000f0eff */
[----:B------:R-:W-:Y:S01]  /*0630*/  LEA.HI.X.SX32 R25, R28, R7, 0x1, P1 ;  /* 0x000000071c197211 */ /* 0x000fe200008f0eff */
[----:B------:R0:W5:Y:S01]  /*0640*/  LDG.E.U16 R8, desc[UR12][R18.64] ;  /* 0x0000000c12087981 */ /* 0x000162000c1e1500 */
[----:B------:R-:W-:-:S03]  /*0650*/  LEA R26, P0, R30, R9, 0x1 ;  /* 0x000000091e1a7211 */ /* 0x000fc600078008ff */
[----:B------:R0:W5:Y:S01]  /*0660*/  LDG.E.U16 R5, desc[UR12][R16.64] ;  /* 0x0000000c10057981 */ /* 0x000162000c1e1500 */
[C---:B----4-:R-:W-:Y:S01]  /*0670*/  IMAD R14, R11.reuse, 0x4, R30 ;  /* 0x000000040b0e7824 */ /* 0x050fe200078e021e */
[----:B------:R-:W-:Y:S02]  /*0680*/  LEA.HI.X.SX32 R27, R30, R7, 0x1, P0 ;  /* 0x000000071e1b7211 */ /* 0x000fe400000f0eff */
[----:B------:R-:W5:Y:S02]  /*0690*/  LDG.E.U16 R4, desc[UR12][R12.64] ;  /* 0x0000000c0c047981 */ /* 0x000f64000c1e1500 */
[C---:B------:R-:W-:Y:S02]  /*06a0*/  LEA R28, R11.reuse, R14, 0x2 ;  /* 0x0000000e0b1c7211 */ /* 0x040fe400078e10ff */
[----:B------:R4:W5:Y:S01]  /*06b0*/  LDG.E.U16 R10, desc[UR12][R20.64] ;  /* 0x0000000c140a7981 */ /* 0x000962000c1e1500 */
[----:B0-----:R-:W-:Y:S02]  /*06c0*/  LEA R18, P0, R14, R9, 0x1 ;  /* 0x000000090e127211 */ /* 0x001fe400078008ff */
[----:B------:R-:W-:-:S02]  /*06d0*/  IMAD R30, R11, 0x4, R28 ;  /* 0x000000040b1e7824 */ /* 0x000fc400078e021c */
[----:B------:R-:W-:Y:S01]  /*06e0*/  LEA.HI.X.SX32 R19, R14, R7, 0x1, P0 ;  /* 0x000000070e137211 */ /* 0x000fe200000f0eff */
[----:B------:R0:W5:Y:S01]  /*06f0*/  LDG.E.U16 R12, desc[UR12][R22.64] ;  /* 0x0000000c160c7981 */ /* 0x000162000c1e1500 */
[-C--:B------:R-:W-:Y:S01]  /*0700*/  LEA R16, P0, R28, R9.reuse, 0x1 ;  /* 0x000000091c107211 */ /* 0x080fe200078008ff */
[C---:B------:R-:W-:Y:S01]  /*0710*/  IMAD R32, R11.reuse, 0x4, R30 ;  /* 0x000000040b207824 */ /* 0x040fe200078e021e */
[----:B----4-:R-:W-:Y:S01]  /*0720*/  LEA R20, P1, R30, R9, 0x1 ;  /* 0x000000091e147211 */ /* 0x010fe200078208ff */
[----:B------:R4:W5:Y:S01]  /*0730*/  LDG.E.U16 R13, desc[UR12][R24.64] ;  /* 0x0000000c180d7981 */ /* 0x000962000c1e1500 */
[----:B------:R-:W-:Y:S01]  /*0740*/  LEA.HI.X.SX32 R17, R28, R7, 0x1, P0 ;  /* 0x000000071c117211 */ /* 0x000fe200000f0eff */
[----:B------:R-:W-:Y:S02]  /*0750*/  IMAD R28, R11, 0x4, R32 ;  /* 0x000000040b1c7824 */ /* 0x000fe400078e0220 */
[----:B------:R-:W5:Y:S01]  /*0760*/  LDG.E.U16 R14, desc[UR12][R26.64] ;  /* 0x0000000c1a0e7981 */ /* 0x000f62000c1e1500 */
[----:B0-----:R-:W-:-:S02]  /*0770*/  LEA R22, P0, R32, R9, 0x1 ;  /* 0x0000000920167211 */ /* 0x001fc400078008ff */
[-C--:B------:R-:W-:Y:S01]  /*0780*/  LEA.HI.X.SX32 R21, R30, R7.reuse, 0x1, P1 ;  /* 0x000000071e157211 */ /* 0x080fe200008f0eff */
[----:B------:R0:W5:Y:S01]  /*0790*/  LDG.E.U16 R15, desc[UR12][R18.64] ;  /* 0x0000000c120f7981 */ /* 0x000162000c1e1500 */
[----:B------:R-:W-:Y:S01]  /*07a0*/  LEA.HI.X.SX32 R23, R32, R7, 0x1, P0 ;  /* 0x0000000720177211 */ /* 0x000fe200000f0eff */
[C---:B------:R-:W-:Y:S01]  /*07b0*/  IMAD R30, R11.reuse, 0x4, R28 ;  /* 0x000000040b1e7824 */ /* 0x040fe200078e021c */
[C---:B----4-:R-:W-:Y:S01]  /*07c0*/  LEA R24, P0, R28.reuse, R9, 0x1 ;  /* 0x000000091c187211 */ /* 0x050fe200078008ff */
[----:B------:R4:W5:Y:S03]  /*07d0*/  LDG.E.U16 R31, desc[UR12][R20.64] ;  /* 0x0000000c141f7981 */ /* 0x000966000c1e1500 */
[----:B------:R-:W-:Y:S01]  /*07e0*/  LEA.HI.X.SX32 R25, R28, R7, 0x1, P0 ;  /* 0x000000071c197211 */ /* 0x000fe200000f0eff */
[----:B------:R-:W-:Y:S01]  /*07f0*/  IMAD R28, R11, 0x4, R30 ;  /* 0x000000040b1c7824 */ /* 0x000fe200078e021e */
[----:B------:R-:W5:Y:S01]  /*0800*/  LDG.E.U16 R16, desc[UR12][R16.64] ;  /* 0x0000000c10107981 */ /* 0x000f62000c1e1500 */
[----:B0-----:R-:W-:-:S03]  /*0810*/  LEA R18, P0, R30, R9, 0x1 ;  /* 0x000000091e127211 */ /* 0x001fc600078008ff */
[----:B------:R-:W-:Y:S01]  /*0820*/  LEA R26, P1, R28, R9, 0x1 ;  /* 0x000000091c1a7211 */ /* 0x000fe200078208ff */
[----:B------:R0:W5:Y:S01]  /*0830*/  LDG.E.U16 R33, desc[UR12][R22.64] ;  /* 0x0000000c16217981 */ /* 0x000162000c1e1500 */
[C---:B------:R-:W-:Y:S02]  /*0840*/  LEA R32, R11.reuse, R28, 0x2 ;  /* 0x0000001c0b207211 */ /* 0x040fe400078e10ff */
[-C--:B------:R-:W-:Y:S02]  /*0850*/  LEA.HI.X.SX32 R19, R30, R7.reuse, 0x1, P0 ;  /* 0x000000071e137211 */ /* 0x080fe400000f0eff */
[----:B------:R-:W-:Y:S01]  /*0860*/  LEA.HI.X.SX32 R27, R28, R7, 0x1, P1 ;  /* 0x000000071c1b7211 */ /* 0x000fe200008f0eff */
[C---:B------:R-:W-:Y:S01]  /*0870*/  IMAD R30, R11.reuse, 0x4, R32 ;  /* 0x000000040b1e7824 */ /* 0x040fe200078e0220 */
[C---:B------:R-:W-:Y:S01]  /*0880*/  LEA R28, P0, R32.reuse, R9, 0x1 ;  /* 0x00000009201c7211 */ /* 0x040fe200078008ff */
[----:B------:R0:W5:Y:S03]  /*0890*/  LDG.E.U16 R17, desc[UR12][R24.64] ;  /* 0x0000000c18117981 */ /* 0x000166000c1e1500 */
[----:B------:R-:W-:Y:S01]  /*08a0*/  LEA.HI.X.SX32 R29, R32, R7, 0x1, P0 ;  /* 0x00000007201d7211 */ /* 0x000fe200000f0eff */
[C---:B------:R-:W-:Y:S01]  /*08b0*/  IMAD R32, R11.reuse, 0x4, R30 ;  /* 0x000000040b207824 */ /* 0x040fe200078e021e */
[C---:B----4-:R-:W-:Y:S01]  /*08c0*/  LEA R20, P0, R30.reuse, R9, 0x1 ;  /* 0x000000091e147211 */ /* 0x050fe200078008ff */
[----:B------:R4:W5:Y:S03]  /*08d0*/  LDG.E.U16 R35, desc[UR12][R18.64] ;  /* 0x0000000c12237981 */ /* 0x000966000c1e1500 */
[----:B------:R-:W-:Y:S01]  /*08e0*/  LEA.HI.X.SX32 R21, R30, R7, 0x1, P0 ;  /* 0x000000071e157211 */ /* 0x000fe200000f0eff */
[C---:B------:R-:W-:Y:S01]  /*08f0*/  IMAD R30, R11.reuse, 0x4, R32 ;  /* 0x000000040b1e7824 */ /* 0x040fe200078e0220 */
[-C--:B0-----:R-:W-:Y:S01]  /*0900*/  LEA R22, P0, R32, R9.reuse, 0x1 ;  /* 0x0000000920167211 */ /* 0x081fe200078008ff */
[----:B------:R0:W5:Y:S02]  /*0910*/  LDG.E.U16 R36, desc[UR12][R26.64] ;  /* 0x0000000c1a247981 */ /* 0x000164000c1e1500 */
[----:B------:R-:W-:Y:S01]  /*0920*/  IMAD R34, R11, 0x4, R30 ;  /* 0x000000040b227824 */ /* 0x000fe200078e021e */
[----:B------:R-:W-:Y:S01]  /*0930*/  LEA R24, P1, R30, R9, 0x1 ;  /* 0x000000091e187211 */ /* 0x000fe200078208ff */
[----:B------:R-:W5:Y:S01]  /*0940*/  LDG.E.U16 R37, desc[UR12][R28.64] ;  /* 0x0000000c1c257981 */ /* 0x000f62000c1e1500 */
[----:B------:R-:W-:-:S02]  /*0950*/  LEA.HI.X.SX32 R23, R32, R7, 0x1, P0 ;  /* 0x0000000720177211 */ /* 0x000fc400000f0eff */
[----:B------:R-:W-:Y:S01]  /*0960*/  LEA.HI.X.SX32 R25, R30, R7, 0x1, P1 ;  /* 0x000000071e197211 */ /* 0x000fe200008f0eff */
[C---:B------:R-:W-:Y:S01]  /*0970*/  IMAD R30, R11.reuse, 0x4, R34 ;  /* 0x000000040b1e7824 */ /* 0x040fe200078e0222 */
[C---:B----4-:R-:W-:Y:S01]  /*0980*/  LEA R18, P0, R34.reuse, R9, 0x1 ;  /* 0x0000000922127211 */ /* 0x050fe200078008ff */
[----:B------:R4:W5:Y:S03]  /*0990*/  LDG.E.U16 R38, desc[UR12][R20.64] ;  /* 0x0000000c14267981 */ /* 0x000966000c1e1500 */
[----:B------:R-:W-:Y:S01]  /*09a0*/  LEA.HI.X.SX32 R19, R34, R7, 0x1, P0 ;  /* 0x0000000722137211 */ /* 0x000fe200000f0eff */
[----:B------:R1:W5:Y:S01]  /*09b0*/  LDG.E.U16 R40, desc[UR12][R24.64] ;  /* 0x0000000c18287981 */ /* 0x000362000c1e1500 */
[C---:B0-----:R-:W-:Y:S02]  /*09c0*/  LEA R26, P0, R30.reuse, R9, 0x1 ;  /* 0x000000091e1a7211 */ /* 0x041fe400078008ff */
[----:B------:R-:W-:Y:S01]  /*09d0*/  LEA R32, R11, R30, 0x2 ;  /* 0x0000001e0b207211 */ /* 0x000fe200078e10ff */
[----:B------:R0:W5:Y:S01]  /*09e0*/  LDG.E.U16 R39, desc[UR12][R22.64] ;  /* 0x0000000c16277981 */ /* 0x000162000c1e1500 */
[----:B------:R-:W-:-:S03]  /*09f0*/  LEA.HI.X.SX32 R27, R30, R7, 0x1, P0 ;  /* 0x000000071e1b7211 */ /* 0x000fc600000f0eff */
[C---:B------:R-:W-:Y:S01]  /*0a00*/  IMAD R30, R11.reuse, 0x4, R32 ;  /* 0x000000040b1e7824 */ /* 0x040fe200078e0220 */
[-C--:B----4-:R-:W-:Y:S01]  /*0a10*/  LEA R20, P0, R32, R9.reuse, 0x1 ;  /* 0x0000000920147211 */ /* 0x090fe200078008ff */
[----:B------:R4:W5:Y:S02]  /*0a20*/  LDG.E.U16 R41, desc[UR12][R18.64] ;  /* 0x0000000c12297981 */ /* 0x000964000c1e1500 */
[C---:B------:R-:W-:Y:S01]  /*0a30*/  IMAD R34, R11.reuse, 0x4, R30 ;  /* 0x000000040b227824 */ /* 0x040fe200078e021e */
[C---:B------:R-:W-:Y:S01]  /*0a40*/  LEA R28, P1, R30.reuse, R9, 0x1 ;  /* 0x000000091e1c7211 */ /* 0x040fe200078208ff */
[----:B------:R-:W5:Y:S02]  /*0a50*/  LDG.E.U16 R42, desc[UR12][R26.64] ;  /* 0x0000000c1a2a7981 */ /* 0x000f64000c1e1500 */
[----:B-1----:R-:W-:Y:S01]  /*0a60*/  IMAD R24, R11, 0x4, R34 ;  /* 0x000000040b187824 */ /* 0x002fe200078e0222 */
[----:B------:R-:W-:-:S03]  /*0a70*/  LEA.HI.X.SX32 R29, R30, R7, 0x1, P1 ;  /* 0x000000071e1d7211 */ /* 0x000fc600008f0eff */
[C---:B------:R-:W-:Y:S01]  /*0a80*/  IMAD R30, R11.reuse, 0x4, R24 ;  /* 0x000000040b1e7824 */ /* 0x040fe200078e0218 */
[----:B------:R-:W-:Y:S01]  /*0a90*/  LEA.HI.X.SX32 R21, R32, R7, 0x1, P0 ;  /* 0x0000000720157211 */ /* 0x000fe200000f0eff */
[----:B------:R1:W5:Y:S01]  /*0aa0*/  LDG.E.U16 R44, desc[UR12][R28.64] ;  /* 0x0000000c1c2c7981 */ /* 0x000362000c1e1500 */
[C---:B0-----:R-:W-:Y:S01]  /*0ab0*/  LEA R22, P0, R34.reuse, R9, 0x1 ;  /* 0x0000000922167211 */ /* 0x041fe200078008ff */
[C---:B------:R-:W-:Y:S02]  /*0ac0*/  IMAD R32, R11.reuse, 0x4, R30 ;  /* 0x000000040b207824 */ /* 0x040fe400078e021e */
[----:B------:R0:W5:Y:S01]  /*0ad0*/  LDG.E.U16 R43, desc[UR12][R20.64] ;  /* 0x0000000c142b7981 */ /* 0x000162000c1e1500 */
[----:B------:R-:W-:Y:S02]  /*0ae0*/  LEA.HI.X.SX32 R23, R34, R7, 0x1, P0 ;  /* 0x0000000722177211 */ /* 0x000fe400000f0eff */
[C---:B----4-:R-:W-:Y:S02]  /*0af0*/  LEA R18, P0, R24.reuse, R9, 0x1 ;  /* 0x0000000918127211 */ /* 0x050fe400078008ff */
[----:B------:R-:W-:Y:S01]  /*0b00*/  LEA R34, R11, R32, 0x2 ;  /* 0x000000200b227211 */ /* 0x000fe200078e10ff */
[----:B------:R4:W5:Y:S01]  /*0b10*/  LDG.E.U16 R45, desc[UR12][R22.64] ;  /* 0x0000000c162d7981 */ /* 0x000962000c1e1500 */
[----:B------:R-:W-:-:S02]  /*0b20*/  LEA.HI.X.SX32 R19, R24, R7, 0x1, P0 ;  /* 0x0000000718137211 */ /* 0x000fc400000f0eff */
[-C--:B------:R-:W-:Y:S01]  /*0b30*/  LEA R24, P0, R30, R9.reuse, 0x1 ;  /* 0x000000091e187211 */ /* 0x080fe200078008ff */
[C---:B-1----:R-:W-:Y:S01]  /*0b40*/  IMAD R28, R11.reuse, 0x4, R34 ;  /* 0x000000040b1c7824 */ /* 0x042fe200078e0222 */
[----:B------:R-:W-:Y:S01]  /*0b50*/  LEA R26, P1, R32, R9, 0x1 ;  /* 0x00000009201a7211 */ /* 0x000fe200078208ff */
[----:B------:R1:W5:Y:S01]  /*0b60*/  LDG.E.U16 R46, desc[UR12][R18.64] ;  /* 0x0000000c122e7981 */ /* 0x000362000c1e1500 */
[----:B------:R-:W-:Y:S01]  /*0b70*/  LEA.HI.X.SX32 R25, R30, R7, 0x1, P0 ;  /* 0x000000071e197211 */ /* 0x000fe200000f0eff */
[C---:B------:R-:W-:Y:S01]  /*0b80*/  IMAD R30, R11.reuse, 0x4, R28 ;  /* 0x000000040b1e7824 */ /* 0x040fe200078e021c */
[----:B0-----:R-:W-:Y:S02]  /*0b90*/  LEA R20, P0, R34, R9, 0x1 ;  /* 0x0000000922147211 */ /* 0x001fe400078008ff */
[-C--:B------:R-:W-:Y:S01]  /*0ba0*/  LEA.HI.X.SX32 R27, R32, R7.reuse, 0x1, P1 ;  /* 0x00000007201b7211 */ /* 0x080fe200008f0eff */
[C---:B------:R-:W-:Y:S01]  /*0bb0*/  IMAD R32, R11.reuse, 0x4, R30 ;  /* 0x000000040b207824 */ /* 0x040fe200078e021e */
[----:B------:R-:W-:Y:S01]  /*0bc0*/  LEA.HI.X.SX32 R21, R34, R7, 0x1, P0 ;  /* 0x0000000722157211 */ /* 0x000fe200000f0eff */
[----:B------:R-:W5:Y:S01]  /*0bd0*/  LDG.E.U16 R47, desc[UR12][R24.64] ;  /* 0x0000000c182f7981 */ /* 0x000f62000c1e1500 */
[----:B----4-:R-:W-:Y:S01]  /*0be0*/  LEA R22, P0, R28, R9, 0x1 ;  /* 0x000000091c167211 */ /* 0x010fe200078008ff */
[----:B------:R-:W-:-:S02]  /*0bf0*/  IMAD R34, R11, 0x4, R32 ;  /* 0x000000040b227824 */ /* 0x000fc400078e0220 */
[----:B------:R0:W5:Y:S01]  /*0c00*/  LDG.E.U16 R48, desc[UR12][R26.64] ;  /* 0x0000000c1a307981 */ /* 0x000162000c1e1500 */
[----:B------:R-:W-:Y:S02]  /*0c10*/  LEA.HI.X.SX32 R23, R28, R7, 0x1, P0 ;  /* 0x000000071c177211 */ /* 0x000fe400000f0eff */
[-C--:B-1----:R-:W-:Y:S01]  /*0c20*/  LEA R18, P0, R30, R9.reuse, 0x1 ;  /* 0x000000091e127211 */ /* 0x082fe200078008ff */
[----:B------:R1:W5:Y:S01]  /*0c30*/  LDG.E.U16 R49, desc[UR12][R20.64] ;  /* 0x0000000c14317981 */ /* 0x000362000c1e1500 */
[----:B------:R-:W-:Y:S01]  /*0c40*/  LEA R28, P1, R32, R9, 0x1 ;  /* 0x00000009201c7211 */ /* 0x000fe200078208ff */
[C---:B0-----:R-:W-:Y:S01]  /*0c50*/  IMAD R26, R11.reuse, 0x4, R34 ;  /* 0x000000040b1a7824 */ /* 0x041fe200078e0222 */
[----:B------:R-:W-:Y:S01]  /*0c60*/  LEA.HI.X.SX32 R19, R30, R7, 0x1, P0 ;  /* 0x000000071e137211 */ /* 0x000fe200000f0eff */
[----:B------:R0:W5:Y:S01]  /*0c70*/  LDG.E.U16 R50, desc[UR12][R22.64] ;  /* 0x0000000c16327981 */ /* 0x000162000c1e1500 */
[----:B------:R-:W-:Y:S02]  /*0c80*/  LEA R24, P0, R34, R9, 0x1 ;  /* 0x0000000922187211 */ /* 0x000fe400078008ff */
[----:B------:R-:W-:Y:S01]  /*0c90*/  LEA R30, R11, R26, 0x2 ;  /* 0x0000001a0b1e7211 */ /* 0x000fe200078e10ff */
[----:B------:R-:W5:Y:S01]  /*0ca0*/  LDG.E.U16 R51, desc[UR12][R18.64] ;  /* 0x0000000c12337981 */ /* 0x000f62000c1e1500 */
[----:B------:R-:W-:-:S02]  /*0cb0*/  LEA.HI.X.SX32 R29, R32, R7, 0x1, P1 ;  /* 0x00000007201d7211 */ /* 0x000fc400008f0eff */
[----:B------:R-:W-:Y:S01]  /*0cc0*/  LEA.HI.X.SX32 R25, R34, R7, 0x1, P0 ;  /* 0x0000000722197211 */ /* 0x000fe200000f0eff */
[C---:B------:R-:W-:Y:S01]  /*0cd0*/  IMAD R32, R11.reuse, 0x4, R30 ;  /* 0x000000040b207824 */ /* 0x040fe200078e021e */
[C---:B-1----:R-:W-:Y:S01]  /*0ce0*/  LEA R20, P0, R26.reuse, R9, 0x1 ;  /* 0x000000091a147211 */ /* 0x042fe200078008ff */
[----:B------:R1:W5:Y:S02]  /*0cf0*/  LDG.E.U16 R52, desc[UR12][R28.64] ;  /* 0x0000000c1c347981 */ /* 0x000364000c1e1500 */
[C---:B------:R-:W-:Y:S01]  /*0d00*/  IMAD R34, R11.reuse, 0x4, R32 ;  /* 0x000000040b227824 */ /* 0x040fe200078e0220 */
[----:B------:R-:W-:Y:S01]  /*0d10*/  LEA.HI.X.SX32 R21, R26, R7, 0x1, P0 ;  /* 0x000000071a157211 */ /* 0x000fe200000f0eff */
[----:B------:R4:W5:Y:S01]  /*0d20*/  LDG.E.U16 R53, desc[UR12][R24.64] ;  /* 0x0000000c18357981 */ /* 0x000962000c1e1500 */
[-C--:B0-----:R-:W-:Y:S02]  /*0d30*/  LEA R22, P0, R30, R9.reuse, 0x1 ;  /* 0x000000091e167211 */ /* 0x081fe400078008ff */
[----:B------:R-:W-:Y:S01]  /*0d40*/  LEA R26, P1, R32, R9, 0x1 ;  /* 0x00000009201a7211 */ /* 0x000fe200078208ff */
[----:B------:R0:W5:Y:S01]  /*0d50*/  LDG.E.U16 R54, desc[UR12][R20.64] ;  /* 0x0000000c14367981 */ /* 0x000162000c1e1500 */
[----:B-1----:R-:W-:Y:S01]  /*0d60*/  IMAD R28, R11, 0x4, R34 ;  /* 0x000000040b1c7824 */ /* 0x002fe200078e0222 */
[----:B------:R-:W-:-:S03]  /*0d70*/  LEA.HI.X.SX32 R23, R30, R7, 0x1, P0 ;  /* 0x000000071e177211 */ /* 0x000fc600000f0eff */
[C---:B------:R-:W-:Y:S01]  /*0d80*/  IMAD R30, R11.reuse, 0x4, R28 ;  /* 0x000000040b1e7824 */ /* 0x040fe200078e021c */
[----:B------:R-:W-:Y:S01]  /*0d90*/  LEA.HI.X.SX32 R27, R32, R7, 0x1, P1 ;  /* 0x00000007201b7211 */ /* 0x000fe200008f0eff */
[----:B------:R-:W5:Y:S01]  /*0da0*/  LDG.E.U16 R55, desc[UR12][R22.64] ;  /* 0x0000000c16377981 */ /* 0x000f62000c1e1500 */
[C---:B------:R-:W-:Y:S01]  /*0db0*/  LEA R18, P0, R34.reuse, R9, 0x1 ;  /* 0x0000000922127211 */ /* 0x040fe200078008ff */
[C---:B------:R-:W-:Y:S02]  /*0dc0*/  IMAD R32, R11.reuse, 0x4, R30 ;  /* 0x000000040b207824 */ /* 0x040fe400078e021e */
[----:B------:R1:W5:Y:S01]  /*0dd0*/  LDG.E.U16 R56, desc[UR12][R26.64] ;  /* 0x0000000c1a387981 */ /* 0x000362000c1e1500 */
[----:B------:R-:W-:Y:S02]  /*0de0*/  LEA.HI.X.SX32 R19, R34, R7, 0x1, P0 ;  /* 0x0000000722137211 */ /* 0x000fe400000f0eff */
[C---:B----4-:R-:W-:Y:S02]  /*0df0*/  LEA R24, P0, R28.reuse, R9, 0x1 ;  /* 0x000000091c187211 */ /* 0x050fe400078008ff */
[----:B------:R-:W-:Y:S01]  /*0e00*/  LEA R34, R11, R32, 0x2 ;  /* 0x000000200b227211 */ /* 0x000fe200078e10ff */
[----:B------:R4:W5:Y:S01]  /*0e10*/  LDG.E.U16 R57, desc[UR12][R18.64] ;  /* 0x0000000c12397981 */ /* 0x000962000c1e1500 */
[----:B------:R-:W-:-:S02]  /*0e20*/  LEA.HI.X.SX32 R25, R28, R7, 0x1, P0 ;  /* 0x000000071c197211 */ /* 0x000fc400000f0eff */
[-C--:B0-----:R-:W-:Y:S01]  /*0e30*/  LEA R20, P0, R30, R9.reuse, 0x1 ;  /* 0x000000091e147211 */ /* 0x081fe200078008ff */
[C---:B-1----:R-:W-:Y:S01]  /*0e40*/  IMAD R26, R11.reuse, 0x4, R34 ;  /* 0x000000040b1a7824 */ /* 0x042fe200078e0222 */
[----:B------:R-:W-:Y:S01]  /*0e50*/  LEA R28, P1, R32, R9, 0x1 ;  /* 0x00000009201c7211 */ /* 0x000fe200078208ff */
[----:B------:R0:W5:Y:S01]  /*0e60*/  LDG.E.U16 R58, desc[UR12][R24.64] ;  /* 0x0000000c183a7981 */ /* 0x000162000c1e1500 */
[----:B------:R-:W-:Y:S01]  /*0e70*/  LEA.HI.X.SX32 R21, R30, R7, 0x1, P0 ;  /* 0x000000071e157211 */ /* 0x000fe200000f0eff */
[C---:B------:R-:W-:Y:S01]  /*0e80*/  IMAD R30, R11.reuse, 0x4, R26 ;  /* 0x000000040b1e7824 */ /* 0x040fe200078e021a */
[----:B------:R-:W-:Y:S02]  /*0e90*/  LEA R22, P0, R34, R9, 0x1 ;  /* 0x0000000922167211 */ /* 0x000fe400078008ff */
        /* <DEDUP_REMOVED lines=8> */
[-C--:B0-----:R-:W-:Y:S01]  /*0f20*/  LEA R24, P0, R30, R9.reuse, 0x1 ;  /* 0x000000091e187211 */ /* 0x081fe200078008ff */
[----:B------:R0:W5:Y:S01]  /*0f30*/  LDG.E.U16 R61, desc[UR12][R22.64] ;  /* 0x0000000c163d7981 */ /* 0x000162000c1e1500 */
[----:B------:R-:W-:Y:S01]  /*0f40*/  LEA R26, P1, R32, R9, 0x1 ;  /* 0x00000009201a7211 */ /* 0x000fe200078208ff */
[C---:B-1----:R-:W-:Y:S01]  /*0f50*/  IMAD R28, R11.reuse, 0x4, R34 ;  /* 0x000000040b1c7824 */ /* 0x042fe200078e0222 */
        /* <DEDUP_REMOVED lines=8> */
[C---:B0-----:R-:W-:Y:S01]  /*0fe0*/  LEA R22, P0, R28.reuse, R9, 0x1 ;  /* 0x000000091c167211 */ /* 0x041fe200078008ff */
[----:B------:R0:W5:Y:S02]  /*0ff0*/  LDG.E.U16 R64, desc[UR12][R26.64] ;  /* 0x0000000c1a407981 */ /* 0x000164000c1e1500 */
[C---:B------:R-:W-:Y:S01]  /*1000*/  IMAD R34, R11.reuse, 0x4, R32 ;  /* 0x000000040b227824 */ /* 0x040fe200078e0220 */
[----:B------:R-:W-:Y:S01]  /*1010*/  LEA.HI.X.SX32 R23, R28, R7, 0x1, P0 ;  /* 0x000000071c177211 */ /* 0x000fe200000f0eff */
[----:B------:R4:W5:Y:S01]  /*1020*/  LDG.E.U16 R65, desc[UR12][R20.64] ;  /* 0x0000000c14417981 */ /* 0x000962000c1e1500 */
[-C--:B-1----:R-:W-:Y:S02]  /*1030*/  LEA R18, P0, R30, R9.reuse, 0x1 ;  /* 0x000000091e127211 */ /* 0x082fe400078008ff */
[----:B------:R-:W-:Y:S01]  /*1040*/  LEA R28, P1, R32, R9, 0x1 ;  /* 0x00000009201c7211 */ /* 0x000fe200078208ff */
[----:B------:R1:W5:Y:S01]  /*1050*/  LDG.E.U16 R66, desc[UR12][R22.64] ;  /* 0x0000000c16427981 */ /* 0x000362000c1e1500 */
[----:B0-----:R-:W-:Y:S01]  /*1060*/  IMAD R26, R11, 0x4, R34 ;  /* 0x000000040b1a7824 */ /* 0x001fe200078e0222 */
        /* <DEDUP_REMOVED lines=12> */
[-C--:B-1----:R-:W-:Y:S01]  /*1130*/  LEA R22, P0, R30, R9.reuse, 0x1 ;  /* 0x000000091e167211 */ /* 0x082fe200078008ff */
[C---:B0-----:R-:W-:Y:S01]  /*1140*/  IMAD R28, R11.reuse, 0x4, R34 ;  /* 0x000000040b1c7824 */ /* 0x041fe200078e0222 */
        /* <DEDUP_REMOVED lines=33> */
[----:B------:R-:W-:Y:S01]  /*1360*/  LEA.HI.X.SX32 R25, R30, R7, 0x1, P0 ;  /* 0x000000071e197211 */ /* 0x000fe200000f0eff */
[----:B0-----:R-:W-:Y:S01]  /*1370*/  IMAD R28, R11, 0x4, R34 ;  /* 0x000000040b1c7824 */ /* 0x001fe200078e0222 */
[----:B------:R-:W-:-:S03]  /*1380*/  LEA R20, P0, R34, R9, 0x1 ;  /* 0x0000000922147211 */ /* 0x000fc600078008ff */
[C---:B------:R-:W-:Y:S01]  /*1390*/  IMAD R30, R11.reuse, 0x4, R28 ;  /* 0x000000040b1e7824 */ /* 0x040fe200078e021c */
[-C--:B------:R-:W-:Y:S01]  /*13a0*/  LEA.HI.X.SX32 R21, R34, R7.reuse, 0x1, P0 ;  /* 0x0000000722157211 */ /* 0x080fe200000f0eff */
[----:B------:R0:W5:Y:S01]  /*13b0*/  LDG.E.U16 R81, desc[UR12][R24.64] ;  /* 0x0000000c18517981 */ /* 0x000162000c1e1500 */
[----:B------:R-:W-:Y:S01]  /*13c0*/  LEA.HI.X.SX32 R27, R32, R7, 0x1, P1 ;  /* 0x00000007201b7211 */ /* 0x000fe200008f0eff */
[----:B------:R-:W-:Y:S01]  /*13d0*/  IMAD R32, R11, 0x4, R30 ;  /* 0x000000040b207824 */ /* 0x000fe200078e021e */
[C---:B----4-:R-:W-:Y:S01]  /*13e0*/  LEA R22, P0, R28.reuse, R9, 0x1 ;  /* 0x000000091c167211 */ /* 0x050fe200078008ff */
[----:B------:R4:W5:Y:S03]  /*13f0*/  LDG.E.U16 R20, desc[UR12][R20.64] ;  /* 0x0000000c14147981 */ /* 0x000966000c1e1500 */
[----:B------:R-:W-:Y:S01]  /*1400*/  LEA.HI.X.SX32 R23, R28, R7, 0x1, P0 ;  /* 0x000000071c177211 */ /* 0x000fe200000f0eff */
[----:B------:R4:W5:Y:S01]  /*1410*/  LDG.E.U16 R26, desc[UR12][R26.64] ;  /* 0x0000000c1a1a7981 */ /* 0x000962000c1e1500 */
[----:B-1----:R-:W-:-:S02]  /*1420*/  LEA R18, P0, R30, R9, 0x1 ;  /* 0x000000091e127211 */ /* 0x002fc400078008ff */
[----:B------:R-:W-:Y:S01]  /*1430*/  LEA R34, R11, R32, 0x2 ;  /* 0x000000200b227211 */ /* 0x000fe200078e10ff */
[----:B------:R4:W5:Y:S01]  /*1440*/  LDG.E.U16 R22, desc[UR12][R22.64] ;  /* 0x0000000c16167981 */ /* 0x000962000c1e1500 */
[----:B------:R-:W-:Y:S02]  /*1450*/  LEA.HI.X.SX32 R19, R30, R7, 0x1, P0 ;  /* 0x000000071e137211 */ /* 0x000fe400000f0eff */
[-C--:B------:R-:W-:Y:S02]  /*1460*/  LEA R28, P1, R32, R9.reuse, 0x1 ;  /* 0x00000009201c7211 */ /* 0x080fe400078208ff */
[----:B0-----:R-:W-:Y:S01]  /*1470*/  LEA R24, P0, R34, R9, 0x1 ;  /* 0x0000000922187211 */ /* 0x001fe200078008ff */
[----:B------:R4:W5:Y:S01]  /*1480*/  LDG.E.U16 R18, desc[UR12][R18.64] ;  /* 0x0000000c12127981 */ /* 0x000962000c1e1500 */
[-C--:B------:R-:W-:Y:S02]  /*1490*/  LEA.HI.X.SX32 R29, R32, R7.reuse, 0x1, P1 ;  /* 0x00000007201d7211 */ /* 0x080fe400008f0eff */
[----:B------:R-:W-:-:S03]  /*14a0*/  LEA.HI.X.SX32 R25, R34, R7, 0x1, P0 ;  /* 0x0000000722197211 */ /* 0x000fc600000f0eff */
[----:B------:R4:W5:Y:S04]  /*14b0*/  LDG.E.U16 R28, desc[UR12][R28.64] ;  /* 0x0000000c1c1c7981 */ /* 0x000968000c1e1500 */
[----:B------:R4:W5:Y:S01]  /*14c0*/  LDG.E.U16 R24, desc[UR12][R24.64] ;  /* 0x0000000c18187981 */ /* 0x000962000c1e1500 */
[----:B------:R-:W-:Y:S01]  /*14d0*/  LOP3.LUT R70, R0, 0xff, RZ, 0xc0, !PT ;  /* 0x000000ff00467812 */ /* 0x000fe200078ec0ff */
[----:B--2---:R-:W-:Y:S01]  /*14e0*/  IMAD R152, R152, UR71, RZ ;  /* 0x0000004798987c24 */ /* 0x004fe2000f8e02ff */
[----:B------:R-:W-:-:S03]  /*14f0*/  SHF.R.U32.HI R7, RZ, 0x5, R0 ;  /* 0x00000005ff077819 */ /* 0x000fc60000011600 */
[----:B------:R-:W-:Y:S01]  /*1500*/  IMAD R9, R70, UR5, RZ ;  /* 0x0000000546097c24 */ /* 0x000fe2000f8e02ff */
[----:B------:R-:W-:Y:S01]  /*1510*/  R2UR UR15, R7 ;  /* 0x00000000070f72ca */ /* 0x000fe200000e0000 */
[----:B------:R-:W-:Y:S01]  /*1520*/  IMAD.SHL.U32 R89, R152, 0x2, RZ ;  /* 0x0000000298597824 */ /* 0x000fe200078e00ff */
[----:B------:R-:W-:Y:S01]  /*1530*/  LOP3.LUT R7, R0, 0xc0, RZ, 0xc0, !PT ;  /* 0x000000c000077812 */ /* 0x000fe200078ec0ff */
[C---:B------:R-:W-:Y:S02]  /*1540*/  IMAD.SHL.U32 R88, R9.reuse, 0x2, RZ ;  /* 0x0000000209587824 */ /* 0x040fe400078e00ff */
[----:B------:R-:W-:Y:S01]  /*1550*/  IMAD.SHL.U32 R11, R70, 0x2, RZ ;  /* 0x00000002460b7824 */ /* 0x000fe200078e00ff */
[----:B------:R-:W-:Y:S01]  /*1560*/  SHF.R.U32.HI R30, RZ, 0x2, R7 ;  /* 0x00000002ff1e7819 */ /* 0x000fe20000011607 */
[----:B------:R-:W-:Y:S01]  /*1570*/  IMAD.HI R9, R9, 0x2, RZ ;  /* 0x0000000209097827 */ /* 0x000fe200078e02ff */
[----:B------:R-:W-:-:S03]  /*1580*/  IADD3 R88, P0, P1, R88, R82, R89 ;  /* 0x0000005258587210 */ /* 0x000fc6000791e059 */
[----:B------:R-:W-:Y:S01]  /*1590*/  IMAD.HI R152, R152, 0x2, RZ ;  /* 0x0000000298987827 */ /* 0x000fe200078e02ff */
[----:B---3--:R-:W-:Y:S02]  /*15a0*/  R2UR UR5, R69 ;  /* 0x00000000450572ca */ /* 0x008fe400000e0000 */
[----:B------:R-:W-:Y:S02]  /*15b0*/  LOP3.LUT R11, R11, R30, RZ, 0x3c, !PT ;  /* 0x0000001e0b0b7212 */ /* 0x000fe400078e3cff */
[----:B------:R-:W-:Y:S01]  /*15c0*/  IADD3.X R89, PT, PT, R9, R83, R152, P0, P1 ;  /* 0x0000005309597210 */ /* 0x000fe200007e2498 */
[----:B----4-:R-:W-:Y:S10]  /*15d0*/  @P3 BRA `(.L_x_5) ;  /* 0x0000000000183947 */ /* 0x010ff40003800000 */
[----:B------:R-:W-:Y:S01]  /*15e0*/  ELECT P0, URZ, PT ;  /* 0x0000000000ff782f */ /* 0x000fe20003800000 */
[----:B------:R-:W-:Y:S01]  /*15f0*/  IMAD.MOV.U32 R9, RZ, RZ, 0x1 ;  /* 0x00000001ff097424 */ /* 0x000fe200078e00ff */
[----:B------:R-:W-:Y:S01]  /*1600*/  UMOV UR6, 0x40 ;  /* 0x0000004000067882 */ /* 0x000fe20000000000 */
[----:B------:R-:W-:Y:S01]  /*1610*/  UVIRTCOUNT.DEALLOC.SMPOOL 0x80 ;  /* 0x000000800000784c */ /* 0x000fe20000000000 */
[----:B------:R-:W-:-:S09]  /*1620*/  ULEA UR6, UR8, UR6, 0x18 ;  /* 0x0000000608067291 */ /* 0x000fd2000f8ec0ff */
[----:B------:R0:W-:Y:S03]  /*1630*/  @P0 STS.U8 [UR6], R9 ;  /* 0x00000009ff000988 */ /* 0x0001e60008000006 */
.L_x_5:
[----:B------:R-:W-:Y:S01]  /*1640*/  USHF.L.U32 UR10, UR15, 0x15, URZ ;  /* 0x000000150f0a7899 */ /* 0x000fe200080006ff */
[----:B-----5:R1:W-:Y:S01]  /*1650*/  STS.U16 [R11+UR4], R4 ;  /* 0x000000040b007988 */ /* 0x0203e20008000404 */
[----:B------:R-:W-:Y:S01]  /*1660*/  ULOP3.LUT UR14, UR15, 0x4, URZ, 0xc0, !UPT ;  /* 0x000000040f0e7892 */ /* 0x000fe2000f8ec0ff */
[----:B------:R-:W-:Y:S01]  /*1670*/  LOP3.LUT P4, RZ, R0, 0xff, RZ, 0xc0, !PT ;  /* 0x000000ff00ff7812 */ /* 0x000fe2000788c0ff */
[----:B------:R-:W-:Y:S01]  /*1680*/  ULOP3.LUT UR10, UR10, 0x600000, URZ, 0xc0, !UPT ;  /* 0x006000000a0a7892 */ /* 0x000fe2000f8ec0ff */
[----:B------:R2:W-:Y:S01]  /*1690*/  STS.U16 [R11+UR4+0x400], R5 ;  /* 0x000400050b007988 */ /* 0x0005e20008000404 */
[----:B------:R-:W-:Y:S01]  /*16a0*/  UMOV UR16, 0x1 ;  /* 0x0000000100107882 */ /* 0x000fe20000000000 */
[----:B------:R-:W-:Y:S01]  /*16b0*/  VIADD R83, R155, 0x40 ;  /* 0x000000409b537836 */ /* 0x000fe20000000000 */
[----:B------:R-:W-:Y:S01]  /*16c0*/  UIADD3 UR6, UPT, UPT, UR5, UR10, URZ ;  /* 0x0000000a05067290 */ /* 0x000fe2000fffe0ff */
[----:B------:R-:W-:Y:S01]  /*16d0*/  STS.U16 [R11+UR4+0x800], R10 ;  /* 0x0008000a0b007988 */ /* 0x000fe20008000404 */
[----:B-1----:R-:W-:-:S02]  /*16e0*/  LOP3.LUT R4, R11, 0x40, RZ, 0x3c, !PT ;  /* 0x000000400b047812 */ /* 0x002fc400078e3cff */
[----:B------:R-:W-:Y:S01]  /*16f0*/  ULEA UR6, UR14, UR6, 0x5 ;  /* 0x000000060e067291 */ /* 0x000fe2000f8e28ff */
[----:B------:R-:W-:Y:S04]  /*1700*/  STS.U16 [R11+UR4+0xc00], R13 ;  /* 0x000c000d0b007988 */ /* 0x000fe80008000404 */
[----:B------:R1:W-:Y:S01]  /*1710*/  STS.U16 [R11+UR4+0x1000], R15 ;  /* 0x0010000f0b007988 */ /* 0x0003e20008000404 */
[----:B------:R-:W-:Y:S01]  /*1720*/  VOTEU.ALL UP0, P4 ;  /* 0x0000000000ff7886 */ /* 0x000fe20002000000 */
[----:B------:R-:W-:Y:S02]  /*1730*/  VOTEU.ALL UP1, P4 ;  /* 0x0000000000ff7886 */ /* 0x000fe40002020000 */
[----:B------:R-:W-:Y:S04]  /*1740*/  STS.U16 [R11+UR4+0x1400], R31 ;  /* 0x0014001f0b007988 */ /* 0x000fe80008000404 */
[----:B------:R-:W-:Y:S01]  /*1750*/  STS.U16 [R11+UR4+0x1800], R17 ;  /* 0x001800110b007988 */ /* 0x000fe20008000404 */
[----:B------:R-:W-:-:S04]  /*1760*/  @!UP0 UIADD3 UR8, UPT, UPT, -UR16, 0x100000, URZ ;  /* 0x0010000010088890 */ /* 0x000fc8000fffe1ff */
[----:B------:R-:W-:Y:S02]  /*1770*/  @!UP0 USHF.L.U32 UR9, UR8, 0xb, URZ ;  /* 0x0000000b08098899 */ /* 0x000fe400080006ff */
[----:B------:R-:W-:Y:S01]  /*1780*/  @!UP0 USHF.L.U32 UR8, UR8, 0x1, URZ ;  /* 0x0000000108088899 */ /* 0x000fe200080006ff */
[----:B------:R-:W-:Y:S04]  /*1790*/  STS.U16 [R11+UR4+0x1c00], R36 ;  /* 0x001c00240b007988 */ /* 0x000fe80008000404 */
        /* <DEDUP_REMOVED lines=23> */
[----:B------:R3:W-:Y:S01]  /*1910*/  STS.U16 [R11+UR4+0x7c00], R28 ;  /* 0x007c001c0b007988 */ /* 0x0007e20008000404 */
[C---:B--2---:R-:W-:Y:S01]  /*1920*/  SHF.L.U32 R5, R153.reuse, 0x1, RZ ;  /* 0x0000000199057819 */ /* 0x044fe200000006ff */
[C---:B------:R-:W-:Y:S01]  /*1930*/  IMAD R23, R153.reuse, 0xa, RZ ;  /* 0x0000000a99177824 */ /* 0x040fe200078e02ff */
[C---:B------:R-:W-:Y:S01]  /*1940*/  LEA R148, P2, R153.reuse, R88, 0x2 ;  /* 0x0000005899947211 */ /* 0x040fe200078410ff */
[----:B------:R-:W-:Y:S01]  /*1950*/  STS.U16 [R4+UR4+0x200], R6 ;  /* 0x0002000604007988 */ /* 0x000fe20008000404 */
[----:B0-----:R-:W-:Y:S01]  /*1960*/  IMAD R9, R153, 0x3, RZ ;  /* 0x0000000399097824 */ /* 0x001fe200078e02ff */
[----:B------:R-:W-:-:S02]  /*1970*/  ISETP.GT.AND P1, PT, R83, RZ, PT ;  /* 0x000000ff5300720c */ /* 0x000fc40003f24270 */
[----:B------:R-:W-:Y:S04]  /*1980*/  STS.U16 [R4+UR4+0x600], R8 ;  /* 0x0006000804007988 */ /* 0x000fe80008000404 */
[----:B------:R-:W-:Y:S04]  /*1990*/  STS.U16 [R4+UR4+0xa00], R12 ;  /* 0x000a000c04007988 */ /* 0x000fe80008000404 */
[----:B------:R-:W-:Y:S04]  /*19a0*/  STS.U16 [R4+UR4+0xe00], R14 ;  /* 0x000e000e04007988 */ /* 0x000fe80008000404 */
[----:B------:R-:W-:Y:S04]  /*19b0*/  STS.U16 [R4+UR4+0x1200], R16 ;  /* 0x0012001004007988 */ /* 0x000fe80008000404 */
[----:B------:R-:W-:Y:S04]  /*19c0*/  STS.U16 [R4+UR4+0x1600], R33 ;  /* 0x0016002104007988 */ /* 0x000fe80008000404 */
[----:B------:R0:W-:Y:S04]  /*19d0*/  STS.U16 [R4+UR4+0x1a00], R35 ;  /* 0x001a002304007988 */ /* 0x0001e80008000404 */
[----:B------:R-:W-:Y:S04]  /*19e0*/  STS.U16 [R4+UR4+0x1e00], R37 ;  /* 0x001e002504007988 */ /* 0x000fe80008000404 */
[----:B------:R-:W-:Y:S04]  /*19f0*/  STS.U16 [R4+UR4+0x2200], R39 ;  /* 0x0022002704007988 */ /* 0x000fe80008000404 */
[----:B------:R-:W-:Y:S04]  /*1a00*/  STS.U16 [R4+UR4+0x2600], R41 ;  /* 0x0026002904007988 */ /* 0x000fe80008000404 */
[----:B------:R2:W-:Y:S04]  /*1a10*/  STS.U16 [R4+UR4+0x2a00], R43 ;  /* 0x002a002b04007988 */ /* 0x0005e80008000404 */
[----:B------:R4:W-:Y:S04]  /*1a20*/  STS.U16 [R4+UR4+0x2e00], R45 ;  /* 0x002e002d04007988 */ /* 0x0009e80008000404 */
[----:B------:R0:W-:Y:S04]  /*1a30*/  STS.U16 [R4+UR4+0x3200], R47 ;  /* 0x0032002f04007988 */ /* 0x0001e80008000404 */
        /* <DEDUP_REMOVED lines=17> */
[----:B------:R0:W-:Y:S04]  /*1b50*/  STS.U16 [R4+UR4+0x7a00], R18 ;  /* 0x007a001204007988 */ /* 0x0001e80008000404 */
[----:B------:R0:W-:Y:S01]  /*1b60*/  STS.U16 [R4+UR4+0x7e00], R24 ;  /* 0x007e001804007988 */ /* 0x0001e20008000404 */
[----:B------:R-:W-:Y:S01]  /*1b70*/  STTM.16dp32bit_t0_t15.x64 tmem[UR6], RZ ;  /* 0x000000ff000079ed */ /* 0x000fe20008b00006 */
[----:B------:R-:W-:Y:S01]  /*1b80*/  STTM.16dp32bit_t16_t31.x64 tmem[UR6+0x40], RZ ;  /* 0x000040ff000079ed */ /* 0x000fe20008b20006 */
[----:B------:R-:W0:Y:S02]  /*1b90*/  FENCE.VIEW.ASYNC.T ;  /* 0x00000000000073c6 */ /* 0x000e240000000200 */
[----:B0-----:R-:W-:Y:S01]  /*1ba0*/  BAR.SYNC.DEFER_BLOCKING 0x0 ;  /* 0x0000000000007b1d */ /* 0x001fe20000010000 */
[----:B-1----:R-:W-:Y:S01]  /*1bb0*/  IMAD R15, R153, 0x6, RZ ;  /* 0x00000006990f7824 */ /* 0x002fe200078e02ff */
[----:B------:R-:W-:Y:S01]  /*1bc0*/  IADD3 R150, P5, PT, R5, R88, RZ ;  /* 0x0000005805967210 */ /* 0x000fe20007fbe0ff */
[----:B---3--:R-:W-:-:S02]  /*1bd0*/  IMAD.SHL.U32 R11, R153, 0x4, RZ ;  /* 0x00000004990b7824 */ /* 0x008fc400078e00ff */
[----:B------:R-:W-:Y:S01]  /*1be0*/  IMAD R27, R153, 0xc, RZ ;  /* 0x0000000c991b7824 */ /* 0x000fe200078e02ff */
[-C--:B------:R-:W-:Y:S01]  /*1bf0*/  IADD3 R146, P6, PT, R15, R88.reuse, RZ ;  /* 0x000000580f927210 */ /* 0x080fe20007fde0ff */
[C---:B------:R-:W-:Y:S01]  /*1c00*/  IMAD R31, R153.reuse, 0xe, RZ ;  /* 0x0000000e991f7824 */ /* 0x040fe200078e02ff */
[CC--:B------:R-:W-:Y:S01]  /*1c10*/  LEA.HI.X.SX32 R151, R153.reuse, R89.reuse, 0x1, P5 ;  /* 0x0000005999977211 */ /* 0x0c0fe200028f0eff */
[C---:B------:R-:W-:Y:S01]  /*1c20*/  IMAD R13, R153.reuse, 0x5, RZ ;  /* 0x00000005990d7824 */ /* 0x040fe200078e02ff */
[-C--:B------:R-:W-:Y:S02]  /*1c30*/  LEA R144, P5, R153, R88.reuse, 0x3 ;  /* 0x0000005899907211 */ /* 0x080fe400078a18ff */
[-C--:B------:R-:W-:Y:S01]  /*1c40*/  LEA.HI.X.SX32 R149, R5, R89.reuse, 0x1, P2 ;  /* 0x0000005905957211 */ /* 0x080fe200010f0eff */
[----:B------:R-:W-:Y:S01]  /*1c50*/  IMAD R135, R153, 0x12, RZ ;  /* 0x0000001299877824 */ /* 0x000fe200078e02ff */
[----:B------:R-:W-:Y:S01]  /*1c60*/  IADD3 R142, P2, PT, R23, R88, RZ ;  /* 0x00000058178e7210 */ /* 0x000fe20007f5e0ff */
[C---:B------:R-:W-:Y:S01]  /*1c70*/  IMAD R17, R153.reuse, 0x7, RZ ;  /* 0x0000000799117824 */ /* 0x040fe200078e02ff */
[----:B------:R-:W-:Y:S01]  /*1c80*/  PRMT R35, RZ, 0x7610, R35 ;  /* 0x00007610ff237816 */ /* 0x000fe20000000023 */
[C---:B------:R-:W-:Y:S01]  /*1c90*/  IMAD R133, R153.reuse, 0x14, RZ ;  /* 0x0000001499857824 */ /* 0x040fe200078e02ff */
[----:B--2---:R-:W-:Y:S01]  /*1ca0*/  PRMT R43, RZ, 0x7610, R43 ;  /* 0x00007610ff2b7816 */ /* 0x004fe2000000002b */
[----:B------:R-:W-:Y:S01]  /*1cb0*/  IMAD R131, R153, 0x16, RZ ;  /* 0x0000001699837824 */ /* 0x000fe200078e02ff */
[----:B------:R-:W-:Y:S01]  /*1cc0*/  PRMT R6, RZ, 0x7610, R6 ;  /* 0x00007610ff067816 */ /* 0x000fe20000000006 */
[----:B------:R-:W0:Y:S02]  /*1cd0*/  FENCE.VIEW.ASYNC.S ;  /* 0x00000000000073c6 */ /* 0x000e240000000000 */
[----:B0-----:R0:W1:Y:S02]  /*1ce0*/  @!UP1 SYNCS.EXCH.64 URZ, [UR4+0xe000], UR8 ;  /* 0x00e0000804ff95b2 */ /* 0x0010640008000100 */
[----:B-1----:R-:W-:Y:S01]  /*1cf0*/  BAR.SYNC.DEFER_BLOCKING 0x0 ;  /* 0x0000000000007b1d */ /* 0x002fe20000010000 */
[----:B------:R-:W-:-:S02]  /*1d00*/  LEA.HI.X.SX32 R147, R9, R89, 0x1, P6 ;  /* 0x0000005909937211 */ /* 0x000fc400030f0eff */
[-C--:B------:R-:W-:Y:S02]  /*1d10*/  IADD3 R140, P6, PT, R27, R88.reuse, RZ ;  /* 0x000000581b8c7210 */ /* 0x080fe40007fde0ff */
[-C--:B------:R-:W-:Y:S01]  /*1d20*/  LEA.HI.X.SX32 R145, R11, R89.reuse, 0x1, P5 ;  /* 0x000000590b917211 */ /* 0x080fe200028f0eff */
[----:B------:R-:W-:Y:S01]  /*1d30*/  IMAD.SHL.U32 R19, R153, 0x8, RZ ;  /* 0x0000000899137824 */ /* 0x000fe200078e00ff */
[-C--:B------:R-:W-:Y:S01]  /*1d40*/  IADD3 R138, P5, PT, R31, R88.reuse, RZ ;  /* 0x000000581f8a7210 */ /* 0x080fe20007fbe0ff */
[----:B------:R-:W-:Y:S01]  /*1d50*/  IMAD R21, R153, 0x9, RZ ;  /* 0x0000000999157824 */ /* 0x000fe200078e02ff */
[-C--:B------:R-:W-:Y:S01]  /*1d60*/  LEA.HI.X.SX32 R143, R13, R89.reuse, 0x1, P2 ;  /* 0x000000590d8f7211 */ /* 0x080fe200010f0eff */
[C---:B------:R-:W-:Y:S01]  /*1d70*/  IMAD R129, R153.reuse, 0x18, RZ ;  /* 0x0000001899817824 */ /* 0x040fe200078e02ff */
[CC--:B------:R-:W-:Y:S01]  /*1d80*/  LEA R136, P2, R153.reuse, R88.reuse, 0x4 ;  /* 0x0000005899887211 */ /* 0x0c0fe200078420ff */
[----:B------:R-:W-:Y:S01]  /*1d90*/  IMAD R127, R153, 0x1a, RZ ;  /* 0x0000001a997f7824 */ /* 0x000fe200078e02ff */
[-C--:B------:R-:W-:Y:S01]  /*1da0*/  IADD3 R134, P0, PT, R135, R88.reuse, RZ ;  /* 0x0000005887867210 */ /* 0x080fe20007f1e0ff */
[----:B------:R-:W-:Y:S01]  /*1db0*/  IMAD R25, R153, 0xb, RZ ;  /* 0x0000000b99197824 */ /* 0x000fe200078e02ff */
[-C--:B------:R-:W-:Y:S01]  /*1dc0*/  LEA.HI.X.SX32 R141, R15, R89.reuse, 0x1, P6 ;  /* 0x000000590f8d7211 */ /* 0x080fe200030f0eff */
[----:B------:R-:W-:Y:S01]  /*1dd0*/  IMAD R125, R153, 0x1c, RZ ;  /* 0x0000001c997d7824 */ /* 0x000fe200078e02ff */
[----:B------:R-:W-:Y:S01]  /*1de0*/  IADD3 R132, P6, PT, R133, R88, RZ ;  /* 0x0000005885847210 */ /* 0x000fe20007fde0ff */
[----:B------:R-:W-:Y:S01]  /*1df0*/  IMAD R123, R153, 0x1e, RZ ;  /* 0x0000001e997b7824 */ /* 0x000fe200078e02ff */
[----:B------:R-:W-:-:S02]  /*1e00*/  LEA.HI.X.SX32 R139, R17, R89, 0x1, P5 ;  /* 0x00000059118b7211 */ /* 0x000fc400028f0eff */
[-C--:B------:R-:W-:Y:S01]  /*1e10*/  IADD3 R130, P5, PT, R131, R88.reuse, RZ ;  /* 0x0000005883827210 */ /* 0x080fe20007fbe0ff */
[----:B------:R-:W-:Y:S01]  /*1e20*/  IMAD R29, R153, 0xd, RZ ;  /* 0x0000000d991d7824 */ /* 0x000fe200078e02ff */
[-C--:B------:R-:W-:Y:S02]  /*1e30*/  LEA.HI.X.SX32 R137, R19, R89.reuse, 0x1, P2 ;  /* 0x0000005913897211 */ /* 0x080fe400010f0eff */
[----:B------:R-:W-:Y:S01]  /*1e40*/  PRMT R14, RZ, 0x7610, R14 ;  /* 0x00007610ff0e7816 */ /* 0x000fe2000000000e */
[----:B------:R-:W-:Y:S01]  /*1e50*/  IMAD R33, R153, 0xf, RZ ;  /* 0x0000000f99217824 */ /* 0x000fe200078e02ff */
[----:B------:R-:W-:Y:S01]  /*1e60*/  IADD3 R128, P2, PT, R129, R88, RZ ;  /* 0x0000005881807210 */ /* 0x000fe20007f5e0ff */
[----:B------:R-:W2:Y:S01]  /*1e70*/  @P1 LDG.E.U16 R35, desc[UR12][R88.64] ;  /* 0x0000000c58231981 */ /* 0x000ea2000c1e1500 */
[----:B------:R-:W-:Y:S02]  /*1e80*/  LEA.HI.X.SX32 R135, R21, R89, 0x1, P0 ;  /* 0x0000005915877211 */ /* 0x000fe400000f0eff */
[----:B------:R-:W-:Y:S01]  /*1e90*/  PRMT R37, RZ, 0x7610, R37 ;  /* 0x00007610ff257816 */ /* 0x000fe20000000025 */
[----:B------:R-:W3:Y:S01]  /*1ea0*/  @P1 LDG.E.U16 R43, desc[UR12][R136.64] ;  /* 0x0000000c882b1981 */ /* 0x000ee2000c1e1500 */
[----:B----4-:R-:W-:-:S02]  /*1eb0*/  PRMT R45, RZ, 0x7610, R45 ;  /* 0x00007610ff2d7816 */ /* 0x010fc4000000002d */
[-C--:B------:R-:W-:Y:S01]  /*1ec0*/  IADD3 R126, P0, PT, R127, R88.reuse, RZ ;  /* 0x000000587f7e7210 */ /* 0x080fe20007f1e0ff */
[----:B------:R-:W4:Y:S01]  /*1ed0*/  @P1 LDG.E.U16 R6, desc[UR12][R150.64] ;  /* 0x0000000c96061981 */ /* 0x000f22000c1e1500 */
[-C--:B------:R-:W-:Y:S02]  /*1ee0*/  LEA.HI.X.SX32 R133, R23, R89.reuse, 0x1, P6 ;  /* 0x0000005917857211 */ /* 0x080fe400030f0eff */
[----:B------:R-:W-:Y:S01]  /*1ef0*/  PRMT R8, RZ, 0x7610, R8 ;  /* 0x00007610ff087816 */ /* 0x000fe20000000008 */
[----:B------:R-:W4:Y:S01]  /*1f00*/  @P1 LDG.E.U16 R14, desc[UR12][R134.64] ;  /* 0x0000000c860e1981 */ /* 0x000f22000c1e1500 */
[----:B------:R-:W-:Y:S02]  /*1f10*/  PRMT R16, RZ, 0x7610, R16 ;  /* 0x00007610ff107816 */ /* 0x000fe40000000010 */
[----:B------:R-:W-:Y:S01]  /*1f20*/  IADD3 R124, P6, PT, R125, R88, RZ ;  /* 0x000000587d7c7210 */ /* 0x000fe20007fde0ff */
[----:B------:R-:W4:Y:S01]  /*1f30*/  @P1 LDG.E.U16 R37, desc[UR12][R148.64] ;  /* 0x0000000c94251981 */ /* 0x000f22000c1e1500 */
[----:B------:R-:W-:-:S02]  /*1f40*/  LEA.HI.X.SX32 R131, R25, R89, 0x1, P5 ;  /* 0x0000005919837211 */ /* 0x000fc400028f0eff */
[----:B------:R-:W-:Y:S01]  /*1f50*/  PRMT R39, RZ, 0x7610, R39 ;  /* 0x00007610ff277816 */ /* 0x000fe20000000027 */
[----:B------:R-:W4:Y:S01]  /*1f60*/  @P1 LDG.E.U16 R45, desc[UR12][R132.64] ;  /* 0x0000000c842d1981 */ /* 0x000f22000c1e1500 */
[----:B------:R-:W-:Y:S02]  /*1f70*/  PRMT R47, RZ, 0x7610, R47 ;  /* 0x00007610ff2f7816 */ /* 0x000fe4000000002f */
[----:B------:R-:W-:Y:S01]  /*1f80*/  IADD3 R122, P5, PT, R123, R88, RZ ;  /* 0x000000587b7a7210 */ /* 0x000fe20007fbe0ff */
[----:B------:R-:W4:Y:S01]  /*1f90*/  @P1 LDG.E.U16 R8, desc[UR12][R146.64] ;  /* 0x0000000c92081981 */ /* 0x000f22000c1e1500 */
[----:B------:R-:W-:Y:S02]  /*1fa0*/  PRMT R10, RZ, 0x7610, R10 ;  /* 0x00007610ff0a7816 */ /* 0x000fe4000000000a */
[----:B------:R-:W-:Y:S01]  /*1fb0*/  PRMT R18, RZ, 0x7610, R18 ;  /* 0x00007610ff127816 */ /* 0x000fe20000000012 */
[----:B------:R-:W4:Y:S01]  /*1fc0*/  @P1 LDG.E.U16 R16, desc[UR12][R130.64] ;  /* 0x0000000c82101981 */ /* 0x000f22000c1e1500 */
[----:B------:R-:W-:-:S02]  /*1fd0*/  LEA.HI.X.SX32 R129, R27, R89, 0x1, P2 ;  /* 0x000000591b817211 */ /* 0x000fc400010f0eff */
[----:B------:R-:W-:Y:S01]  /*1fe0*/  PRMT R41, RZ, 0x7610, R41 ;  /* 0x00007610ff297816 */ /* 0x000fe20000000029 */
[----:B------:R-:W4:Y:S01]  /*1ff0*/  @P1 LDG.E.U16 R39, desc[UR12][R144.64] ;  /* 0x0000000c90271981 */ /* 0x000f22000c1e1500 */
[----:B------:R-:W-:Y:S02]  /*2000*/  PRMT R49, RZ, 0x7610, R49 ;  /* 0x00007610ff317816 */ /* 0x000fe40000000031 */
[-C--:B------:R-:W-:Y:S01]  /*2010*/  LEA.HI.X.SX32 R127, R29, R89.reuse, 0x1, P0 ;  /* 0x000000591d7f7211 */ /* 0x080fe200000f0eff */
[----:B------:R-:W4:Y:S01]  /*2020*/  @P1 LDG.E.U16 R47, desc[UR12][R128.64] ;  /* 0x0000000c802f1981 */ /* 0x000f22000c1e1500 */
[----:B------:R-:W-:Y:S02]  /*2030*/  PRMT R12, RZ, 0x7610, R12 ;  /* 0x00007610ff0c7816 */ /* 0x000fe4000000000c */
[----:B------:R-:W-:Y:S01]  /*2040*/  PRMT R20, RZ, 0x7610, R20 ;  /* 0x00007610ff147816 */ /* 0x000fe20000000014 */
[----:B------:R-:W4:Y:S01]  /*2050*/  @P1 LDG.E.U16 R10, desc[UR12][R142.64] ;  /* 0x0000000c8e0a1981 */ /* 0x000f22000c1e1500 */
[----:B------:R-:W-:-:S02]  /*2060*/  LEA.HI.X.SX32 R125, R31, R89, 0x1, P6 ;  /* 0x000000591f7d7211 */ /* 0x000fc400030f0eff */
[----:B------:R-:W-:Y:S01]  /*2070*/  LEA.HI.X.SX32 R123, R33, R89, 0x1, P5 ;  /* 0x00000059217b7211 */ /* 0x000fe200028f0eff */
[----:B------:R-:W4:Y:S04]  /*2080*/  @P1 LDG.E.U16 R18, desc[UR12][R126.64] ;  /* 0x0000000c7e121981 */ /* 0x000f28000c1e1500 */
[----:B------:R-:W4:Y:S04]  /*2090*/  @P1 LDG.E.U16 R41, desc[UR12][R140.64] ;  /* 0x0000000c8c291981 */ /* 0x000f28000c1e1500 */
[----:B------:R-:W4:Y:S04]  /*20a0*/  @P1 LDG.E.U16 R49, desc[UR12][R124.64] ;  /* 0x0000000c7c311981 */ /* 0x000f28000c1e1500 */
[----:B------:R-:W4:Y:S04]  /*20b0*/  @P1 LDG.E.U16 R12, desc[UR12][R138.64] ;  /* 0x0000000c8a0c1981 */ /* 0x000f28000c1e1500 */
[----:B------:R-:W4:Y:S01]  /*20c0*/  @P1 LDG.E.U16 R20, desc[UR12][R122.64] ;  /* 0x0000000c7a141981 */ /* 0x000f22000c1e1500 */
[----:B------:R-:W-:Y:S01]  /*20d0*/  LOP3.LUT R4, R0, 0x3f, RZ, 0xc0, !PT ;  /* 0x0000003f00047812 */ /* 0x000fe200078ec0ff */
[----:B0-----:R-:W-:-:S04]  /*20e0*/  @!UP0 UIADD3 UR8, UPT, UPT, -UR16, 0x100000, URZ ;  /* 0x0010000010088890 */ /* 0x001fc8000fffe1ff */
[----:B------:R-:W-:Y:S02]  /*20f0*/  @!UP0 USHF.L.U32 UR9, UR8, 0xb, URZ ;  /* 0x0000000b08098899 */ /* 0x000fe400080006ff */
[----:B------:R-:W-:Y:S01]  /*2100*/  @!UP0 USHF.L.U32 UR8, UR8, 0x1, URZ ;  /* 0x0000000108088899 */ /* 0x000fe200080006ff */
[----:B------:R-:W-:Y:S01]  /*2110*/  IMAD R4, R7, 0x10, R4 ;  /* 0x0000001007047824 */ /* 0x000fe200078e0204 */
[----:B------:R-:W-:-:S03]  /*2120*/  VOTEU.ALL UP1, P4 ;  /* 0x0000000000ff7886 */ /* 0x000fc60002020000 */
[----:B------:R-:W-:Y:S01]  /*2130*/  IMAD.SHL.U32 R82, R4, 0x2, RZ ;  /* 0x0000000204527824 */ /* 0x000fe200078e00ff */
[----:B------:R-:W-:-:S04]  /*2140*/  @!UP0 UIADD3 UR16, UPT, UPT, -UR16, 0x100000, URZ ;  /* 0x0010000010108890 */ /* 0x000fc8000fffe1ff */
[----:B------:R-:W-:Y:S02]  /*2150*/  @!UP0 USHF.L.U32 UR17, UR16, 0xb, URZ ;  /* 0x0000000b10118899 */ /* 0x000fe400080006ff */
[----:B------:R-:W-:Y:S01]  /*2160*/  @!UP0 USHF.L.U32 UR16, UR16, 0x1, URZ ;  /* 0x0000000110108899 */ /* 0x000fe200080006ff */
[----:B------:R-:W-:Y:S02]  /*2170*/  ISETP.EQ.U32.AND P2, PT, RZ, UR15, P1 ;  /* 0x0000000fff007c0c */ /* 0x000fe40008f42070 */
[C---:B------:R-:W-:Y:S01]  /*2180*/  LOP3.LUT R81, R82.reuse, 0x10, RZ, 0x3c, !PT ;  /* 0x0000001052517812 */ /* 0x040fe200078e3cff */
[----:B------:R0:W1:Y:S01]  /*2190*/  @!UP1 SYNCS.EXCH.64 URZ, [UR4+0xe008], UR8 ;  /* 0x00e0080804ff95b2 */ /* 0x0000620008000100 */
[C---:B------:R-:W-:Y:S02]  /*21a0*/  LOP3.LUT R80, R82.reuse, 0x20, RZ, 0x3c, !PT ;  /* 0x0000002052507812 */ /* 0x040fe400078e3cff */
[C---:B------:R-:W-:Y:S02]  /*21b0*/  LOP3.LUT R79, R82.reuse, 0x30, RZ, 0x3c, !PT ;  /* 0x00000030524f7812 */ /* 0x040fe400078e3cff */
[----:B------:R-:W-:-:S02]  /*21c0*/  LOP3.LUT R78, R82, 0x40, RZ, 0x3c, !PT ;  /* 0x00000040524e7812 */ /* 0x000fc400078e3cff */
[C---:B------:R-:W-:Y:S01]  /*21d0*/  LOP3.LUT R77, R82.reuse, 0x50, RZ, 0x3c, !PT ;  /* 0x00000050524d7812 */ /* 0x040fe200078e3cff */
[----:B------:R-:W-:Y:S01]  /*21e0*/  UIADD3 UR7, UPT, UPT, UR5, 0x100000, URZ ;  /* 0x0010000005077890 */ /* 0x000fe2000fffe0ff */
[C---:B------:R-:W-:Y:S02]  /*21f0*/  LOP3.LUT R76, R82.reuse, 0x60, RZ, 0x3c, !PT ;  /* 0x00000060524c7812 */ /* 0x040fe400078e3cff */
[----:B------:R-:W-:Y:S01]  /*2200*/  LOP3.LUT R75, R82, 0x70, RZ, 0x3c, !PT ;  /* 0x00000070524b7812 */ /* 0x000fe200078e3cff */
[----:B------:R-:W-:Y:S01]  /*2210*/  VOTEU.ALL UP1, P4 ;  /* 0x0000000000ff7886 */ /* 0x000fe20002020000 */
[----:B0-----:R-:W-:Y:S02]  /*2220*/  UIADD3 UR8, UPT, UPT, UR10, UR7, URZ ;  /* 0x000000070a087290 */ /* 0x001fe4000fffe0ff */
[----:B------:R-:W-:Y:S02]  /*2230*/  UIADD3 UR11, UPT, UPT, UR4, 0xa000, URZ ;  /* 0x0000a000040b7890 */ /* 0x000fe4000fffe0ff */
[----:B------:R-:W-:Y:S01]  /*2240*/  ULEA UR8, UR14, UR8, 0x1 ;  /* 0x000000080e087291 */ /* 0x000fe2000f8e08ff */
[----:B--2---:R0:W-:Y:S04]  /*2250*/  STS.U16 [R82+UR4+0x8000], R35 ;  /* 0x0080002352007988 */ /* 0x0041e80008000404 */
[----:B---3--:R0:W-:Y:S04]  /*2260*/  STS.U16 [R82+UR4+0x8400], R43 ;  /* 0x0084002b52007988 */ /* 0x0081e80008000404 */
[----:B----4-:R0:W-:Y:S04]  /*2270*/  STS.U16 [R81+UR4+0x8080], R6 ;  /* 0x0080800651007988 */ /* 0x0101e80008000404 */
[----:B------:R0:W-:Y:S04]  /*2280*/  STS.U16 [R81+UR4+0x8480], R14 ;  /* 0x0084800e51007988 */ /* 0x0001e80008000404 */
        /* <DEDUP_REMOVED lines=11> */
[----:B------:R0:W-:Y:S01]  /*2340*/  STS.U16 [R75+UR4+0x8780], R20 ;  /* 0x008780144b007988 */ /* 0x0001e20008000404 */
[----:B-1----:R1:W-:Y:S06]  /*2350*/  MEMBAR.ALL.CTA ;  /* 0x0000000000007992 */ /* 0x0023ec0000008000 */
[----:B-1----:R-:W-:Y:S04]  /*2360*/  FENCE.VIEW.ASYNC.S ;  /* 0x00000000000073c6 */ /* 0x002fe80000000000 */
[----:B------:R-:W1:Y:S02]  /*2370*/  FENCE.VIEW.ASYNC.S ;  /* 0x00000000000073c6 */ /* 0x000e640000000000 */
[----:B-1----:R0:W1:Y:S02]  /*2380*/  @!UP1 SYNCS.EXCH.64 URZ, [UR4+0xa000], UR16 ;  /* 0x00a0001004ff95b2 */ /* 0x0020640008000100 */
[----:B-1----:R-:W-:Y:S06]  /*2390*/  BAR.SYNC.DEFER_BLOCKING 0x0 ;  /* 0x0000000000007b1d */ /* 0x002fec0000010000 */
[----:B0-----:R-:W-:Y:S05]  /*23a0*/  @!P2 BRA `(.L_x_6) ;  /* 0x000000040070a947 */ /* 0x001fea0003800000 */
[----:B------:R-:W-:Y:S02]  /*23b0*/  USHF.R.U32.HI UR68, URZ, 0x4, UR4 ;  /* 0x00000004ff447899 */ /* 0x000fe40008011604 */
[----:B------:R-:W-:Y:S02]  /*23c0*/  UIADD3 UR16, UPT, UPT, UR4, 0x8000, URZ ;  /* 0x0000800004107890 */ /* 0x000fe4000fffe0ff */
[----:B------:R-:W-:Y:S02]  /*23d0*/  USGXT.U32 UR68, UR68, 0xe ;  /* 0x0000000e4444789a */ /* 0x000fe40008000000 */
[----:B------:R-:W-:Y:S02]  /*23e0*/  USHF.R.U32.HI UR16, URZ, 0x4, UR16 ;  /* 0x00000004ff107899 */ /* 0x000fe40008011610 */
[----:B------:R-:W-:Y:S02]  /*23f0*/  UIADD3 UR74, UP1, UPT, UR68, 0x80, URZ ;  /* 0x00000080444a7890 */ /* 0x000fe4000ff3e0ff */
[----:B------:R-:W-:Y:S01]  /*2400*/  USGXT.U32 UR72, UR16, 0xe ;  /* 0x0000000e1048789a */ /* 0x000fe20008000000 */
[----:B------:R-:W-:Y:S01]  /*2410*/  UMOV UR9, URZ ;  /* 0x000000ff00097c82 */ /* 0x000fe20008000000 */
[----:B------:R-:W-:Y:S01]  /*2420*/  UMOV UR20, URZ ;  /* 0x000000ff00147c82 */ /* 0x000fe20008000000 */
[----:B------:R-:W-:-:S02]  /*2430*/  UIADD3.X UR75, UPT, UPT, UR9, 0x40004040, URZ, UP1, !UPT ;  /* 0x40004040094b7890 */ /* 0x000fc40008ffe4ff */
[----:B------:R-:W-:Y:S01]  /*2440*/  UIADD3 UR22, UP1, UPT, UR72, 0x2, URZ ;  /* 0x0000000248167890 */ /* 0x000fe2000ff3e0ff */
[----:B------:R-:W-:Y:S01]  /*2450*/  UMOV UR16, UR11 ;  /* 0x0000000b00107c82 */ /* 0x000fe20008000000 */
[----:B------:R-:W-:Y:S02]  /*2460*/  UMOV UR17, URZ ;  /* 0x000000ff00117c82 */ /* 0x000fe40008000000 */
[----:B------:R-:W-:Y:S01]  /*2470*/  UIADD3.X UR23, UPT, UPT, UR20, 0x40004040, URZ, UP1, !UPT ;  /* 0x4000404014177890 */ /* 0x000fe20008ffe4ff */
[----:B------:R-:W-:Y:S01]  /*2480*/  UMOV UR9, UR16 ;  /* 0x0000001000097c82 */ /* 0x000fe20008000000 */
[----:B------:R-:W-:Y:S02]  /*2490*/  UIADD3.64 UR16, UPT, UPT, UR74, 0x80, URZ ;  /* 0x000000804a107897 */ /* 0x000fe4000fffe0ff */
[----:B------:R-:W-:Y:S02]  /*24a0*/  UIADD3.64 UR20, UPT, UPT, UR22, 0x2, URZ ;  /* 0x0000000216147897 */ /* 0x000fe4000fffe0ff */
[----:B------:R-:W-:-:S02]  /*24b0*/  UIADD3.64 UR62, UPT, UPT, UR74, 0x100, URZ ;  /* 0x000001004a3e7897 */ /* 0x000fc4000fffe0ff */
[----:B------:R-:W-:Y:S02]  /*24c0*/  UIADD3.64 UR64, UPT, UPT, UR22, 0x4, URZ ;  /* 0x0000000416407897 */ /* 0x000fe4000fffe0ff */
[----:B------:R-:W-:Y:S02]  /*24d0*/  UIADD3.64 UR58, UPT, UPT, UR74, 0x180, URZ ;  /* 0x000001804a3a7897 */ /* 0x000fe4000fffe0ff */
[----:B------:R-:W-:Y:S01]  /*24e0*/  UIADD3.64 UR56, UPT, UPT, UR22, 0x7e, URZ ;  /* 0x0000007e16387897 */ /* 0x000fe2000fffe0ff */
[----:B------:R-:W-:Y:S01]  /*24f0*/  UMOV UR66, 0x0 ;  /* 0x0000000000427882 */ /* 0x000fe20000000000 */
[----:B------:R-:W-:Y:S01]  /*2500*/  UMOV UR67, 0x4048490 ;  /* 0x0404849000437882 */ /* 0x000fe20000000000 */
[----:B------:R-:W-:Y:S01]  /*2510*/  UIADD3.64 UR48, UPT, UPT, UR74, 0x200, URZ ;  /* 0x000002004a307897 */ /* 0x000fe2000fffe0ff */
[----:B------:R-:W-:Y:S01]  /*2520*/  UMOV UR69, 0x40004040 ;  /* 0x4000404000457882 */ /* 0x000fe20000000000 */
[----:B------:R-:W-:Y:S01]  /*2530*/  UMOV UR73, 0x40004040 ;  /* 0x4000404000497882 */ /* 0x000fe20000000000 */
[----:B------:R-:W-:Y:S01]  /*2540*/  UIADD3.64 UR44, UPT, UPT, UR22, 0x80, URZ ;  /* 0x00000080162c7897 */ /* 0x000fe2000fffe0ff */
[----:B------:R0:W-:Y:S01]  /*2550*/  UTCHMMA gdesc[UR68], gdesc[UR72], tmem[UR7], tmem[UR66], idesc[UR67], !UPT ;  /* 0x00ff4248440075ea */ /* 0x0001e2000f800007 */
[----:B------:R-:W-:Y:S01]  /*2560*/  UMOV UR26, 0x0 ;  /* 0x00000000001a7882 */ /* 0x000fe20000000000 */
[----:B------:R-:W-:Y:S01]  /*2570*/  UMOV UR27, 0x4048490 ;  /* 0x04048490001b7882 */ /* 0x000fe20000000000 */
[----:B------:R-:W-:Y:S01]  /*2580*/  UMOV UR76, 0x0 ;  /* 0x00000000004c7882 */ /* 0x000fe20000000000 */
[----:B------:R-:W-:Y:S01]  /*2590*/  UMOV UR77, 0x4048490 ;  /* 0x04048490004d7882 */ /* 0x000fe20000000000 */
[----:B------:R-:W-:Y:S01]  /*25a0*/  UMOV UR60, 0x0 ;  /* 0x00000000003c7882 */ /* 0x000fe20000000000 */
[----:B------:R-:W-:Y:S01]  /*25b0*/  UMOV UR61, 0x4048490 ;  /* 0x04048490003d7882 */ /* 0x000fe20000000000 */
[----:B------:R-:W-:Y:S01]  /*25c0*/  UTCHMMA gdesc[UR74], gdesc[UR22], tmem[UR7], tmem[UR26], idesc[UR27], UPT ;  /* 0x00ff1a164a0075ea */ /* 0x000fe2000b800007 */
[----:B------:R-:W-:Y:S01]  /*25d0*/  UMOV UR52, 0x0 ;  /* 0x0000000000347882 */ /* 0x000fe20000000000 */
[----:B------:R-:W-:Y:S01]  /*25e0*/  UMOV UR53, 0x4048490 ;  /* 0x0404849000357882 */ /* 0x000fe20000000000 */
[----:B------:R-:W-:Y:S01]  /*25f0*/  UIADD3.64 UR32, UPT, UPT, UR74, 0x280, URZ ;  /* 0x000002804a207897 */ /* 0x000fe2000fffe0ff */
[----:B------:R-:W-:Y:S01]  /*2600*/  UTCHMMA gdesc[UR16], gdesc[UR20], tmem[UR7], tmem[UR76], idesc[UR77], UPT ;  /* 0x00ff4c14100075ea */ /* 0x000fe2000b800007 */
[----:B0-----:R-:W-:Y:S01]  /*2610*/  UIADD3.64 UR66, UPT, UPT, UR22, 0x82, URZ ;  /* 0x0000008216427897 */ /* 0x001fe2000fffe0ff */
[----:B------:R-:W-:Y:S01]  /*2620*/  UTCHMMA gdesc[UR62], gdesc[UR64], tmem[UR7], tmem[UR60], idesc[UR61], UPT ;  /* 0x00ff3c403e0075ea */ /* 0x000fe2000b800007 */
[----:B------:R-:W-:Y:S01]  /*2630*/  UIADD3.64 UR54, UPT, UPT, UR74, 0x300, URZ ;  /* 0x000003004a367897 */ /* 0x000fe2000fffe0ff */
[----:B------:R0:W-:Y:S01]  /*2640*/  UTCHMMA gdesc[UR58], gdesc[UR56], tmem[UR7], tmem[UR52], idesc[UR53], UPT ;  /* 0x00ff34383a0075ea */ /* 0x0001e2000b800007 */
[----:B------:R-:W-:-:S02]  /*2650*/  UIADD3.64 UR72, UPT, UPT, UR22, 0x84, URZ ;  /* 0x0000008416487897 */ /* 0x000fc4000fffe0ff */
[----:B------:R-:W-:Y:S02]  /*2660*/  UIADD3.64 UR50, UPT, UPT, UR74, 0x380, URZ ;  /* 0x000003804a327897 */ /* 0x000fe4000fffe0ff */
[----:B------:R-:W-:Y:S01]  /*2670*/  UIADD3.64 UR68, UPT, UPT, UR22, 0xfe, URZ ;  /* 0x000000fe16447897 */ /* 0x000fe2000fffe0ff */
[----:B------:R-:W-:Y:S01]  /*2680*/  UMOV UR38, 0x0 ;  /* 0x0000000000267882 */ /* 0x000fe20000000000 */
[----:B------:R-:W-:Y:S01]  /*2690*/  UMOV UR39, 0x4048490 ;  /* 0x0404849000277882 */ /* 0x000fe20000000000 */
[----:B------:R-:W-:Y:S01]  /*26a0*/  UIADD3.64 UR46, UPT, UPT, UR74, 0x400, URZ ;  /* 0x000004004a2e7897 */ /* 0x000fe2000fffe0ff */
[----:B------:R1:W-:Y:S01]  /*26b0*/  UTCHMMA gdesc[UR48], gdesc[UR44], tmem[UR7], tmem[UR38], idesc[UR39], UPT ;  /* 0x00ff262c300075ea */ /* 0x0003e2000b800007 */
[----:B0-----:R-:W-:Y:S02]  /*26c0*/  UIADD3.64 UR52, UPT, UPT, UR22, 0x100, URZ ;  /* 0x0000010016347897 */ /* 0x001fe4000fffe0ff */
[----:B------:R-:W-:Y:S02]  /*26d0*/  UIADD3.64 UR42, UPT, UPT, UR74, 0x480, URZ ;  /* 0x000004804a2a7897 */ /* 0x000fe4000fffe0ff */
[----:B------:R-:W-:-:S02]  /*26e0*/  UIADD3.64 UR36, UPT, UPT, UR74, 0x500, URZ ;  /* 0x000005004a247897 */ /* 0x000fc4000fffe0ff */
[----:B------:R-:W-:Y:S02]  /*26f0*/  UIADD3.64 UR30, UPT, UPT, UR74, 0x580, URZ ;  /* 0x000005804a1e7897 */ /* 0x000fe4000fffe0ff */
[----:B------:R-:W-:Y:S02]  /*2700*/  UIADD3.64 UR26, UPT, UPT, UR74, 0x600, URZ ;  /* 0x000006004a1a7897 */ /* 0x000fe4000fffe0ff */
[----:B------:R-:W-:Y:S02]  /*2710*/  UIADD3.64 UR20, UPT, UPT, UR74, 0x680, URZ ;  /* 0x000006804a147897 */ /* 0x000fe4000fffe0ff */
[----:B------:R-:W-:Y:S02]  /*2720*/  UIADD3.64 UR16, UPT, UPT, UR74, 0x700, URZ ;  /* 0x000007004a107897 */ /* 0x000fe4000fffe0ff */
[----:B------:R-:W-:Y:S02]  /*2730*/  UIADD3.64 UR76, UPT, UPT, UR22, 0x102, URZ ;  /* 0x00000102164c7897 */ /* 0x000fe4000fffe0ff */
[----:B------:R-:W-:-:S02]  /*2740*/  UIADD3.64 UR74, UPT, UPT, UR22, 0x104, URZ ;  /* 0x00000104164a7897 */ /* 0x000fc4000fffe0ff */
[----:B-1----:R-:W-:Y:S01]  /*2750*/  UIADD3.64 UR44, UPT, UPT, UR22, 0x17e, URZ ;  /* 0x0000017e162c7897 */ /* 0x002fe2000fffe0ff */
[----:B------:R-:W-:Y:S01]  /*2760*/  UMOV UR64, 0x0 ;  /* 0x0000000000407882 */ /* 0x000fe20000000000 */
[----:B------:R-:W-:Y:S01]  /*2770*/  UMOV UR65, 0x4048490 ;  /* 0x0404849000417882 */ /* 0x000fe20000000000 */
[----:B------:R-:W-:Y:S01]  /*2780*/  UIADD3.64 UR38, UPT, UPT, UR22, 0x180, URZ ;  /* 0x0000018016267897 */ /* 0x000fe2000fffe0ff */
[----:B------:R0:W-:Y:S01]  /*2790*/  UTCHMMA gdesc[UR32], gdesc[UR66], tmem[UR7], tmem[UR64], idesc[UR65], UPT ;  /* 0x00ff4042200075ea */ /* 0x0001e2000b800007 */
[----:B------:R-:W-:Y:S01]  /*27a0*/  UIADD3.64 UR60, UPT, UPT, UR22, 0x182, URZ ;  /* 0x00000182163c7897 */ /* 0x000fe2000fffe0ff */
[----:B------:R-:W-:Y:S01]  /*27b0*/  UMOV UR58, 0x0 ;  /* 0x00000000003a7882 */ /* 0x000fe20000000000 */
[----:B------:R-:W-:Y:S01]  /*27c0*/  UMOV UR59, 0x4048490 ;  /* 0x04048490003b7882 */ /* 0x000fe20000000000 */
[----:B------:R-:W-:Y:S01]  /*27d0*/  UIADD3.64 UR22, UPT, UPT, UR22, 0x184, URZ ;  /* 0x0000018416167897 */ /* 0x000fe2000fffe0ff */
[----:B------:R0:W-:Y:S01]  /*27e0*/  UTCHMMA gdesc[UR54], gdesc[UR72], tmem[UR7], tmem[UR58], idesc[UR59], UPT ;  /* 0x00ff3a48360075ea */ /* 0x0001e2000b800007 */
[----:B------:R-:W-:Y:S01]  /*27f0*/  UMOV UR56, 0x0 ;  /* 0x0000000000387882 */ /* 0x000fe20000000000 */
[----:B------:R-:W-:Y:S01]  /*2800*/  UMOV UR57, 0x4048490 ;  /* 0x0404849000397882 */ /* 0x000fe20000000000 */
[----:B------:R-:W-:Y:S01]  /*2810*/  UMOV UR62, 0x0 ;  /* 0x00000000003e7882 */ /* 0x000fe20000000000 */
[----:B------:R-:W-:Y:S01]  /*2820*/  UMOV UR63, 0x4048490 ;  /* 0x04048490003f7882 */ /* 0x000fe20000000000 */
[----:B------:R0:W-:Y:S01]  /*2830*/  UTCHMMA gdesc[UR50], gdesc[UR68], tmem[UR7], tmem[UR56], idesc[UR57], UPT ;  /* 0x00ff3844320075ea */ /* 0x0001e2000b800007 */
        /* <DEDUP_REMOVED lines=15> */
[----:B------:R0:W-:Y:S01]  /*2930*/  UTCHMMA gdesc[UR20], gdesc[UR60], tmem[UR7], tmem[UR24], idesc[UR25], UPT ;  /* 0x00ff183c140075ea */ /* 0x0001e2000b800007 */
[----:B------:R0:W-:Y:S01]  /*2940*/  UTCHMMA gdesc[UR16], gdesc[UR22], tmem[UR7], tmem[UR18], idesc[UR19], UPT ;  /* 0x00ff1216100075ea */ /* 0x0001e2000b800007 */
[----:B------:R0:W-:Y:S01]  /*2950*/  UTCBAR [UR9], URZ ;  /* 0x000000ff090073e9 */ /* 0x0001e200080000ff */
[----:B------:R-:W-:Y:S01]  /*2960*/  NOP ;  /* 0x0000000000007918 */ /* 0x000fe20000000000 */
.L_x_6:
[----:B------:R-:W-:Y:S05]  /*2970*/  @!P1 BRA `(.L_x_7) ;  /* 0x0000000000089947 */ /* 0x000fea0003800000 */
[----:B------:R-:W1:Y:S02]  /*2980*/  SYNCS.PHASECHK.TRANS64.TRYWAIT P0, [UR4+0xa000], RZ ;  /* 0x00a000ffff0075a7 */ /* 0x000e640008001104 */
[----:B-1----:R-:W-:Y:S05]  /*2990*/  @!P0 BRA `(.L_x_8) ;  /* 0x0000005400e08947 */ /* 0x002fea0003800000 */
.L_x_7:
[----:B------:R-:W-:Y:S01]  /*29a0*/  BAR.SYNC.DEFER_BLOCKING 0x0 ;  /* 0x0000000000007b1d */ /* 0x000fe20000010000 */
[C---:B------:R-:W-:Y:S02]  /*29b0*/  LOP3.LUT R85, R0.reuse, 0x80, RZ, 0xc0, !PT ;  /* 0x0000008000557812 */ /* 0x040fe400078ec0ff */
[C---:B------:R-:W-:Y:S02]  /*29c0*/  LOP3.LUT R69, R0.reuse, 0xf, RZ, 0xc0, !PT ;  /* 0x0000000f00457812 */ /* 0x040fe400078ec0ff */
[C---:B------:R-:W-:Y:S01]  /*29d0*/  LOP3.LUT R68, R0.reuse, 0x60, RZ, 0xc0, !PT ;  /* 0x0000006000447812 */ /* 0x040fe200078ec0ff */
[----:B0-----:R-:W0:Y:S01]  /*29e0*/  LDCU UR9, c[0x0][0x3a8] ;  /* 0x00007500ff0977ac */ /* 0x001e220008000800 */
[----:B------:R-:W-:Y:S01]  /*29f0*/  LOP3.LUT R86, R0, 0x10, RZ, 0xc0, !PT ;  /* 0x0000001000567812 */ /* 0x000fe200078ec0ff */
[----:B------:R-:W-:Y:S01]  /*2a00*/  LDTM.16dp32bit_t0_t15.x4 R8, tmem[UR8] ;  /* 0x00000008000879ee */ /* 0x000fe20008900000 */
[----:B------:R-:W0:Y:S01]  /*2a10*/  LDTM.16dp32bit_t16_t31.x4 R8, tmem[UR8+0x4] ;  /* 0x00000408000879ee */ /* 0x000e220008920000 */
[----:B------:R-:W-:Y:S01]  /*2a20*/  SHF.R.U32.HI R5, RZ, 0x4, R85 ;  /* 0x00000004ff057819 */ /* 0x000fe20000011655 */
[----:B------:R-:W1:Y:S01]  /*2a30*/  LDCU.64 UR18, c[0x0][0x3d0] ;  /* 0x00007a00ff1277ac */ /* 0x000e620008000a00 */
[----:B------:R-:W-:Y:S01]  /*2a40*/  LEA.HI R74, R68, R69, RZ, 0x1f ;  /* 0x00000045444a7211 */ /* 0x000fe200078ff8ff */
[----:B------:R-:W2:Y:S01]  /*2a50*/  LDC.64 R16, c[0x0][0x390] ;  /* 0x0000e400ff107b82 */ /* 0x000ea20000000a00 */
[----:B------:R-:W-:-:S02]  /*2a60*/  LEA.HI R84, R86, R5, RZ, 0x1e ;  /* 0x0000000556547211 */ /* 0x000fc400078ff0ff */
[----:B------:R-:W-:Y:S01]  /*2a70*/  SHF.R.U32.HI R73, RZ, 0x5, R70 ;  /* 0x00000005ff497819 */ /* 0x000fe20000011646 */
[----:B------:R-:W-:Y:S01]  /*2a80*/  IMAD.IADD R87, R155, 0x1, R74 ;  /* 0x000000019b577824 */ /* 0x000fe200078e024a */
[----:B------:R-:W-:Y:S01]  /*2a90*/  IADD3 R4, PT, PT, R84, 0x2, RZ ;  /* 0x0000000254047810 */ /* 0x000fe20007ffe0ff */
[----:B------:R-:W-:Y:S01]  /*2aa0*/  IMAD.SHL.U32 R74, R74, 0x8, RZ ;  /* 0x000000084a4a7824 */ /* 0x000fe200078e00ff */
[----:B------:R-:W-:Y:S01]  /*2ab0*/  LEA R72, R70, UR4, 0x2 ;  /* 0x0000000446487c11 */ /* 0x000fe2000f8e10ff */
[----:B------:R-:W3:Y:S01]  /*2ac0*/  LDC R19, c[0x0][0x3d8] ;  /* 0x0000f600ff137b82 */ /* 0x000ee20000000800 */
[C---:B------:R-:W-:Y:S01]  /*2ad0*/  ISETP.GE.AND P6, PT, R87.reuse, R4, PT ;  /* 0x000000045700720c */ /* 0x040fe20003fc6270 */
[----:B------:R-:W-:Y:S01]  /*2ae0*/  VIADD R4, R84, 0x3 ;  /* 0x0000000354047836 */ /* 0x000fe20000000000 */
[CC--:B------:R-:W-:Y:S02]  /*2af0*/  ISETP.GE.AND P5, PT, R87.reuse, R84.reuse, PT ;  /* 0x000000545700720c */ /* 0x0c0fe40003fa6270 */
[----:B------:R-:W-:-:S02]  /*2b00*/  ISETP.GT.AND P0, PT, R87, R84, PT ;  /* 0x000000545700720c */ /* 0x000fc40003f04270 */
[----:B------:R-:W-:Y:S01]  /*2b10*/  LOP3.LUT R73, R74, 0x4, R73, 0xf8, !PT ;  /* 0x000000044a497812 */ /* 0x000fe200078ef849 */
[----:B-1----:R-:W-:Y:S01]  /*2b20*/  UIMAD UR16, UR71, UR18, URZ ;  /* 0x00000012471072a4 */ /* 0x002fe2000f8e02ff */
[----:B------:R-:W-:Y:S01]  /*2b30*/  IMAD R6, R69, UR19, RZ ;  /* 0x0000001345067c24 */ /* 0x000fe2000f8e02ff */
[----:B------:R-:W1:Y:S01]  /*2b40*/  @!P4 SYNCS.CCTL.IV [UR4+0xa000] ;  /* 0x00a00000ff00c9b1 */ /* 0x000e620008000004 */
[----:B------:R-:W-:Y:S01]  /*2b50*/  NOP ;  /* 0x0000000000007918 */ /* 0x000fe20000000000 */
[----:B0-----:R-:W-:Y:S01]  /*2b60*/  FMUL R10, R10, UR9 ;  /* 0x000000090a0a7c20 */ /* 0x001fe20008400000 */
[----:B------:R-:W-:Y:S01]  /*2b70*/  FMUL R8, R8, UR9 ;  /* 0x0000000908087c20 */ /* 0x000fe20008400000 */
[----:B------:R-:W-:Y:S01]  /*2b80*/  FMUL R9, R9, UR9 ;  /* 0x0000000909097c20 */ /* 0x000fe20008400000 */
[----:B------:R-:W-:Y:S01]  /*2b90*/  FMUL R11, R11, UR9 ;  /* 0x000000090b0b7c20 */ /* 0x000fe20008400000 */
[----:B------:R-:W-:Y:S01]  /*2ba0*/  USHF.L.U32 UR9, UR16, 0x1, URZ ;  /* 0x0000000110097899 */ /* 0x000fe200080006ff */
[----:B------:R-:W-:Y:S01]  /*2bb0*/  FSEL R12, R10, -INF , P6 ;  /* 0xff8000000a0c7808 */ /* 0x000fe20003000000 */
[----:B------:R-:W-:Y:S01]  /*2bc0*/  IMAD.SHL.U32 R7, R6, 0x2, RZ ;  /* 0x0000000206077824 */ /* 0x000fe200078e00ff */
[----:B------:R-:W-:Y:S01]  /*2bd0*/  ISETP.GE.AND P6, PT, R87, R4, PT ;  /* 0x000000045700720c */ /* 0x000fe20003fc6270 */
[----:B------:R-:W-:Y:S01]  /*2be0*/  UIMAD.WIDE UR16, UR16, 0x2, URZ ;  /* 0x00000002101078a5 */ /* 0x000fe2000f8e02ff */
[----:B------:R-:W-:Y:S01]  /*2bf0*/  FSEL R10, R8, -INF , P5 ;  /* 0xff800000080a7808 */ /* 0x000fe20002800000 */
[----:B------:R-:W-:Y:S01]  /*2c00*/  IMAD.HI R6, R6, 0x2, RZ ;  /* 0x0000000206067827 */ /* 0x000fe200078e02ff */
[----:B------:R-:W-:-:S02]  /*2c10*/  FSEL R9, R9, -INF , P0 ;  /* 0xff80000009097808 */ /* 0x000fc40000000000 */
[----:B------:R-:W-:Y:S02]  /*2c20*/  FSEL R14, R11, -INF , P6 ;  /* 0xff8000000b0e7808 */ /* 0x000fe40003000000 */
[----:B------:R-:W-:Y:S02]  /*2c30*/  FMNMX3 R5, R10, R9, R12, !PT ;  /* 0x000000090a057276 */ /* 0x000fe4000780000c */
[----:B------:R-:W-:Y:S02]  /*2c40*/  LOP3.LUT R4, R0, 0x1f, RZ, 0xc0, !PT ;  /* 0x0000001f00047812 */ /* 0x000fe400078ec0ff */
[----:B------:R-:W-:Y:S02]  /*2c50*/  FMNMX R8, R14, R5, !PT ;  /* 0x000000050e087209 */ /* 0x000fe40007800000 */
[----:B------:R-:W-:Y:S02]  /*2c60*/  SHF.R.U32.HI R5, RZ, 0x4, R0 ;  /* 0x00000004ff057819 */ /* 0x000fe40000011600 */
[----:B------:R-:W-:Y:S01]  /*2c70*/  ISETP.GE.U32.AND P5, PT, R4, 0x10, PT ;  /* 0x000000100400780c */ /* 0x000fe20003fa6070 */
[----:B------:R-:W0:Y:S01]  /*2c80*/  SHFL.BFLY PT, R11, R8, 0x10, 0x1f ;  /* 0x0e001f00080b7f89 */ /* 0x000e2200000e0000 */
[----:B------:R-:W-:-:S02]  /*2c90*/  SGXT.U32 R5, R5, 0x4 ;  /* 0x000000040505781a */ /* 0x000fc40000000000 */
[----:B--2---:R-:W-:Y:S02]  /*2ca0*/  IADD3 R91, P0, P6, R7, UR9, R16 ;  /* 0x00000009075b7c10 */ /* 0x004fe4000fe1e010 */
[----:B------:R-:W-:Y:S01]  /*2cb0*/  LEA.HI R4, R0, 0x30, RZ, 0x1c ;  /* 0x0000003000047811 */ /* 0x000fe200078fe0ff */
[----:B---3--:R-:W-:Y:S01]  /*2cc0*/  IMAD R7, R5, R19, RZ ;  /* 0x0000001305077224 */ /* 0x008fe200078e02ff */
[----:B------:R-:W-:Y:S02]  /*2cd0*/  IADD3.X R17, PT, PT, R6, UR17, R17, P0, P6 ;  /* 0x0000001106117c10 */ /* 0x000fe400087ec411 */
[----:B------:R-:W-:Y:S01]  /*2ce0*/  LEA.HI R5, R0, 0x70, RZ, 0x1c ;  /* 0x0000007000057811 */ /* 0x000fe200078fe0ff */
[----:B------:R-:W-:Y:S01]  /*2cf0*/  IMAD R6, R19, 0x10, R7 ;  /* 0x0000001013067824 */ /* 0x000fe200078e0207 */
[----:B------:R-:W-:Y:S02]  /*2d00*/  LEA R120, P0, R7, R91, 0x1 ;  /* 0x0000005b07787211 */ /* 0x000fe400078008ff */
[----:B------:R-:W-:Y:S01]  /*2d10*/  PRMT R18, RZ, 0x7610, R18 ;  /* 0x00007610ff127816 */ /* 0x000fe20000000012 */
[----:B------:R-:W-:Y:S01]  /*2d20*/  IMAD R5, R5, R19, RZ ;  /* 0x0000001305057224 */ /* 0x000fe200078e02ff */
[----:B------:R-:W-:-:S02]  /*2d30*/  LEA.HI.X.SX32 R121, R7, R17, 0x1, P0 ;  /* 0x0000001107797211 */ /* 0x000fc400000f0eff */
[C---:B------:R-:W-:Y:S02]  /*2d40*/  LEA R118, P6, R6.reuse, R91, 0x1 ;  /* 0x0000005b06767211 */ /* 0x040fe400078c08ff */
[----:B------:R-:W-:Y:S02]  /*2d50*/  PRMT R20, RZ, 0x7610, R20 ;  /* 0x00007610ff147816 */ /* 0x000fe40000000014 */
[----:B------:R-:W-:Y:S02]  /*2d60*/  LEA.HI.X.SX32 R119, R6, R17, 0x1, P6 ;  /* 0x0000001106777211 */ /* 0x000fe400030f0eff */
[----:B------:R-:W-:Y:S02]  /*2d70*/  ISETP.GE.U32.AND P6, PT, R70, 0x80, PT ;  /* 0x000000804600780c */ /* 0x000fe40003fc6070 */
[----:B0-----:R-:W-:Y:S01]  /*2d80*/  FMNMX R16, R8, R11, !PT ;  /* 0x0000000b08107209 */ /* 0x001fe20007800000 */
[----:B------:R-:W-:Y:S01]  /*2d90*/  IMAD R8, R4, R19, RZ ;  /* 0x0000001304087224 */ /* 0x000fe200078e02ff */
[----:B------:R-:W-:Y:S01]  /*2da0*/  PRMT R22, RZ, 0x7610, R22 ;  /* 0x00007610ff167816 */ /* 0x000fe20000000016 */
[----:B------:R-:W-:Y:S01]  /*2db0*/  IMAD R4, R19, 0x10, R6 ;  /* 0x0000001013047824 */ /* 0x000fe200078e0206 */
[----:B------:R-:W-:Y:S01]  /*2dc0*/  PRMT R24, RZ, 0x7610, R24 ;  /* 0x00007610ff187816 */ /* 0x000fe20000000018 */
[----:B-1----:R0:W-:Y:S01]  /*2dd0*/  @!P5 STS [R73+UR4+0x8000], R16 ;  /* 0x008000104900d988 */ /* 0x0021e20008000804 */
[----:B------:R-:W-:-:S02]  /*2de0*/  PRMT R26, RZ, 0x7610, R26 ;  /* 0x00007610ff1a7816 */ /* 0x000fc4000000001a */
[C---:B------:R-:W-:Y:S01]  /*2df0*/  LEA R116, P0, R4.reuse, R91, 0x1 ;  /* 0x0000005b04747211 */ /* 0x040fe200078008ff */
[----:B------:R-:W-:Y:S01]  /*2e00*/  BAR.SYNC.DEFER_BLOCKING 0x0 ;  /* 0x0000000000007b1d */ /* 0x000fe20000010000 */
[----:B------:R-:W-:Y:S02]  /*2e10*/  PRMT R28, RZ, 0x7610, R28 ;  /* 0x00007610ff1c7816 */ /* 0x000fe4000000001c */
[----:B------:R-:W-:Y:S02]  /*2e20*/  LEA.HI.X.SX32 R117, R4, R17, 0x1, P0 ;  /* 0x0000001104757211 */ /* 0x000fe400000f0eff */
[C---:B------:R-:W-:Y:S02]  /*2e30*/  LEA R114, P0, R8.reuse, R91, 0x1 ;  /* 0x0000005b08727211 */ /* 0x040fe400078008ff */
[----:B------:R-:W-:Y:S02]  /*2e40*/  LEA R4, R19, R4, 0x5 ;  /* 0x0000000413047211 */ /* 0x000fe400078e28ff */
[----:B------:R-:W-:-:S02]  /*2e50*/  LEA.HI.X.SX32 R115, R8, R17, 0x1, P0 ;  /* 0x0000001108737211 */ /* 0x000fc400000f0eff */
[C---:B------:R-:W-:Y:S01]  /*2e60*/  LEA R112, P0, R4.reuse, R91, 0x1 ;  /* 0x0000005b04707211 */ /* 0x040fe200078008ff */
[C---:B------:R-:W-:Y:S01]  /*2e70*/  IMAD R6, R19.reuse, 0x10, R4 ;  /* 0x0000001013067824 */ /* 0x040fe200078e0204 */
[----:B0-----:R-:W-:Y:S02]  /*2e80*/  PRMT R16, RZ, 0x7610, R16 ;  /* 0x00007610ff107816 */ /* 0x001fe40000000010 */
[----:B------:R-:W-:Y:S01]  /*2e90*/  LEA.HI.X.SX32 R113, R4, R17, 0x1, P0 ;  /* 0x0000001104717211 */ /* 0x000fe200000f0eff */
[C---:B------:R-:W-:Y:S01]  /*2ea0*/  IMAD R4, R19.reuse, 0x10, R6 ;  /* 0x0000001013047824 */ /* 0x040fe200078e0206 */
[C---:B------:R-:W-:Y:S02]  /*2eb0*/  LEA R110, P0, R6.reuse, R91, 0x1 ;  /* 0x0000005b066e7211 */ /* 0x040fe400078008ff */
[----:B------:R-:W-:Y:S02]  /*2ec0*/  PRMT R30, RZ, 0x7610, R30 ;  /* 0x00007610ff1e7816 */ /* 0x000fe4000000001e */
[----:B------:R-:W-:Y:S01]  /*2ed0*/  LEA.HI.X.SX32 R111, R6, R17, 0x1, P0 ;  /* 0x00000011066f7211 */ /* 0x000fe200000f0eff */
[----:B------:R-:W-:Y:S01]  /*2ee0*/  IMAD R6, R19, 0x20, R4 ;  /* 0x0000002013067824 */ /* 0x000fe200078e0204 */
[----:B------:R-:W-:Y:S01]  /*2ef0*/  LEA R108, P0, R4, R91, 0x1 ;  /* 0x0000005b046c7211 */ /* 0x000fe200078008ff */
[----:B------:R-:W0:Y:S01]  /*2f00*/  @!P6 LDS R13, [R72+0x8000] ;  /* 0x00800000480de984 */ /* 0x000e220000000800 */
[----:B------:R-:W-:-:S02]  /*2f10*/  PRMT R32, RZ, 0x7610, R32 ;  /* 0x00007610ff207816 */ /* 0x000fc40000000020 */
[----:B------:R-:W-:Y:S02]  /*2f20*/  LEA.HI.X.SX32 R109, R4, R17, 0x1, P0 ;  /* 0x00000011046d7211 */ /* 0x000fe400000f0eff */
[C---:B------:R-:W-:Y:S02]  /*2f30*/  LEA R106, P0, R5.reuse, R91, 0x1 ;  /* 0x0000005b056a7211 */ /* 0x040fe400078008ff */
[----:B------:R-:W-:Y:S02]  /*2f40*/  LEA.HI R4, R0, 0xb0, RZ, 0x1c ;  /* 0x000000b000047811 */ /* 0x000fe400078fe0ff */
[----:B------:R-:W-:Y:S01]  /*2f50*/  LEA.HI.X.SX32 R107, R5, R17, 0x1, P0 ;  /* 0x00000011056b7211 */ /* 0x000fe200000f0eff */
[----:B------:R-:W-:Y:S01]  /*2f60*/  IMAD R5, R19, 0x10, R6 ;  /* 0x0000001013057824 */ /* 0x000fe200078e0206 */
[----:B------:R-:W-:Y:S01]  /*2f70*/  LEA R104, P0, R6, R91, 0x1 ;  /* 0x0000005b06687211 */ /* 0x000fe200078008ff */
[----:B------:R-:W-:Y:S01]  /*2f80*/  IMAD R4, R4, R19, RZ ;  /* 0x0000001304047224 */ /* 0x000fe200078e02ff */
[----:B------:R-:W-:-:S02]  /*2f90*/  PRMT R34, RZ, 0x7610, R34 ;  /* 0x00007610ff227816 */ /* 0x000fc40000000022 */
[----:B------:R-:W-:Y:S01]  /*2fa0*/  LEA.HI.X.SX32 R105, R6, R17, 0x1, P0 ;  /* 0x0000001106697211 */ /* 0x000fe200000f0eff */
[----:B------:R-:W-:Y:S01]  /*2fb0*/  IMAD R6, R19, 0x10, R5 ;  /* 0x0000001013067824 */ /* 0x000fe200078e0205 */
[C---:B------:R-:W-:Y:S02]  /*2fc0*/  LEA R102, P0, R5.reuse, R91, 0x1 ;  /* 0x0000005b05667211 */ /* 0x040fe400078008ff */
[----:B------:R-:W-:Y:S02]  /*2fd0*/  PRMT R36, RZ, 0x7610, R36 ;  /* 0x00007610ff247816 */ /* 0x000fe40000000024 */
[----:B------:R-:W-:Y:S02]  /*2fe0*/  LEA.HI.X.SX32 R103, R5, R17, 0x1, P0 ;  /* 0x0000001105677211 */ /* 0x000fe400000f0eff */
[----:B------:R-:W-:Y:S02]  /*2ff0*/  LEA R100, P0, R6, R91, 0x1 ;  /* 0x0000005b06647211 */ /* 0x000fe400078008ff */
[----:B------:R-:W-:-:S02]  /*3000*/  PRMT R38, RZ, 0x7610, R38 ;  /* 0x00007610ff267816 */ /* 0x000fc40000000026 */
[----:B------:R-:W-:Y:S02]  /*3010*/  LEA.HI.X.SX32 R101, R6, R17, 0x1, P0 ;  /* 0x0000001106657211 */ /* 0x000fe400000f0eff */
[C---:B------:R-:W-:Y:S02]  /*3020*/  LEA R98, P0, R4.reuse, R91, 0x1 ;  /* 0x0000005b04627211 */ /* 0x040fe400078008ff */
[C---:B------:R-:W-:Y:S02]  /*3030*/  LEA R6, R19.reuse, R6, 0x5 ;  /* 0x0000000613067211 */ /* 0x040fe400078e28ff */
[----:B------:R-:W-:Y:S02]  /*3040*/  LEA.HI.X.SX32 R99, R4, R17, 0x1, P0 ;  /* 0x0000001104637211 */ /* 0x000fe400000f0eff */
[----:B------:R-:W-:Y:S01]  /*3050*/  LEA R96, P0, R6, R91, 0x1 ;  /* 0x0000005b06607211 */ /* 0x000fe200078008ff */
[----:B------:R-:W-:Y:S01]  /*3060*/  IMAD R5, R19, 0x10, R6 ;  /* 0x0000001013057824 */ /* 0x000fe200078e0206 */
[----:B------:R-:W-:-:S02]  /*3070*/  LEA.HI R4, R0, 0xf0, RZ, 0x1c ;  /* 0x000000f000047811 */ /* 0x000fc400078fe0ff */
[----:B------:R-:W-:Y:S01]  /*3080*/  LEA.HI.X.SX32 R97, R6, R17, 0x1, P0 ;  /* 0x0000001106617211 */ /* 0x000fe200000f0eff */
[----:B------:R-:W-:Y:S01]  /*3090*/  IMAD R6, R19, 0x10, R5 ;  /* 0x0000001013067824 */ /* 0x000fe200078e0205 */
[C---:B------:R-:W-:Y:S01]  /*30a0*/  LEA R94, P0, R5.reuse, R91, 0x1 ;  /* 0x0000005b055e7211 */ /* 0x040fe200078008ff */
[----:B0-----:R-:W0:Y:S01]  /*30b0*/  SHFL.BFLY PT, R8, R13, 0x1, 0x1f ;  /* 0x0c201f000d087f89 */ /* 0x001e2200000e0000 */
[----:B------:R-:W-:Y:S02]  /*30c0*/  IMAD R4, R4, R19, RZ ;  /* 0x0000001304047224 */ /* 0x000fe400078e02ff */
[----:B------:R-:W-:Y:S02]  /*30d0*/  LEA.HI.X.SX32 R95, R5, R17, 0x1, P0 ;  /* 0x00000011055f7211 */ /* 0x000fe400000f0eff */
[----:B------:R-:W-:-:S04]  /*30e0*/  LEA R92, P0, R6, R91, 0x1 ;  /* 0x0000005b065c7211 */ /* 0x000fc800078008ff */
[----:B------:R-:W-:Y:S02]  /*30f0*/  LEA.HI.X.SX32 R93, R6, R17, 0x1, P0 ;  /* 0x00000011065d7211 */ /* 0x000fe400000f0eff */
[----:B------:R-:W-:-:S04]  /*3100*/  LEA R90, P0, R4, R91, 0x1 ;  /* 0x0000005b045a7211 */ /* 0x000fc800078008ff */
[----:B------:R-:W-:Y:S02]  /*3110*/  LEA.HI.X.SX32 R91, R4, R17, 0x1, P0 ;  /* 0x00000011045b7211 */ /* 0x000fe400000f0eff */
[----:B------:R-:W-:-:S04]  /*3120*/  LOP3.LUT P0, RZ, R0, 0x1, RZ, 0xc0, !PT ;  /* 0x0000000100ff7812 */ /* 0x000fc8000780c0ff */
[----:B------:R-:W-:Y:S02]  /*3130*/  ISETP.LT.U32.AND P0, PT, R70, 0x80, !P0 ;  /* 0x000000804600780c */ /* 0x000fe40004701070 */
[----:B0-----:R-:W-:-:S11]  /*3140*/  FMNMX R5, R13, R8, !PT ;  /* 0x000000080d057209 */ /* 0x001fd60007800000 */
[----:B------:R-:W-:Y:S01]  /*3150*/  @P0 STS [R72+0x8000], R5 ;  /* 0x0080000548000388 */ /* 0x000fe20000000800 */
[----:B------:R-:W-:Y:S06]  /*3160*/  BAR.SYNC.DEFER_BLOCKING 0x0 ;  /* 0x0000000000007b1d */ /* 0x000fec0000010000 */
[----:B------:R-:W0:Y:S02]  /*3170*/  LDS R175, [R74+UR4+0x8000] ;  /* 0x008000044aaf7984 */ /* 0x000e240008000800 */
[----:B0-----:R-:W-:-:S05]  /*3180*/  FMNMX R175, R175, -INF , !PT ;  /* 0xff800000afaf7809 */ /* 0x001fca0007800000 */
[--C-:B------:R-:W-:Y:S01]  /*3190*/  FADD R10, R10, -R175.reuse ;  /* 0x800000af0a0a7221 */ /* 0x100fe20000000000 */
[--C-:B------:R-:W-:Y:S01]  /*31a0*/  FADD R9, R9, -R175.reuse ;  /* 0x800000af09097221 */ /* 0x100fe20000000000 */
[--C-:B------:R-:W-:Y:S01]  /*31b0*/  FADD R12, R12, -R175.reuse ;  /* 0x800000af0c0c7221 */ /* 0x100fe20000000000 */
[----:B------:R-:W-:Y:S01]  /*31c0*/  FADD R14, R14, -R175 ;  /* 0x800000af0e0e7221 */ /* 0x000fe20000000000 */
[----:B------:R-:W-:Y:S01]  /*31d0*/  FMUL R10, R10, 1.4426950216293334961 ;  /* 0x3fb8aa3b0a0a7820 */ /* 0x000fe20000400000 */
[----:B------:R-:W-:Y:S01]  /*31e0*/  FMUL R9, R9, 1.4426950216293334961 ;  /* 0x3fb8aa3b09097820 */ /* 0x000fe20000400000 */
[----:B------:R-:W-:Y:S01]  /*31f0*/  FMUL R12, R12, 1.4426950216293334961 ;  /* 0x3fb8aa3b0c0c7820 */ /* 0x000fe20000400000 */
[----:B------:R-:W-:-:S03]  /*3200*/  FMUL R14, R14, 1.4426950216293334961 ;  /* 0x3fb8aa3b0e0e7820 */ /* 0x000fc60000400000 */
[----:B------:R-:W-:Y:S08]  /*3210*/  MUFU.EX2 R10, R10 ;  /* 0x0000000a000a7308 */ /* 0x000ff00000000800 */
[----:B------:R-:W0:Y:S08]  /*3220*/  MUFU.EX2 R9, R9 ;  /* 0x0000000900097308 */ /* 0x000e300000000800 */
[----:B------:R-:W1:Y:S08]  /*3230*/  MUFU.EX2 R12, R12 ;  /* 0x0000000c000c7308 */ /* 0x000e700000000800 */
[----:B------:R2:W3:Y:S01]  /*3240*/  MUFU.EX2 R5, R14 ;  /* 0x0000000e00057308 */ /* 0x0004e20000000800 */
[----:B0-----:R-:W-:-:S04]  /*3250*/  FADD R7, R10, R9 ;  /* 0x000000090a077221 */ /* 0x001fc80000000000 */
[----:B-1----:R-:W-:Y:S01]  /*3260*/  FADD R4, R12, R7 ;  /* 0x000000070c047221 */ /* 0x002fe20000000000 */
[----:B--2---:R-:W-:Y:S01]  /*3270*/  PRMT R14, RZ, 0x7610, R14 ;  /* 0x00007610ff0e7816 */ /* 0x004fe2000000000e */
[----:B------:R-:W-:Y:S02]  /*3280*/  BAR.SYNC.DEFER_BLOCKING 0x0 ;  /* 0x0000000000007b1d */ /* 0x000fe40000010000 */
[----:B---3--:R-:W-:-:S05]  /*3290*/  FADD R4, R5, R4 ;  /* 0x0000000405047221 */ /* 0x008fca0000000000 */
[----:B------:R-:W0:Y:S02]  /*32a0*/  SHFL.BFLY PT, R7, R4, 0x10, 0x1f ;  /* 0x0e001f0004077f89 */ /* 0x000e2400000e0000 */
[----:B0-----:R-:W-:Y:S01]  /*32b0*/  FADD R6, R4, R7 ;  /* 0x0000000704067221 */ /* 0x001fe20000000000 */
[----:B------:R-:W-:-:S04]  /*32c0*/  PRMT R4, RZ, 0x7610, R4 ;  /* 0x00007610ff047816 */ /* 0x000fc80000000004 */
[----:B------:R0:W-:Y:S01]  /*32d0*/  @!P5 STS [R73+UR4+0x8000], R6 ;  /* 0x008000064900d988 */ /* 0x0001e20008000804 */
[----:B------:R-:W-:Y:S01]  /*32e0*/  BAR.SYNC.DEFER_BLOCKING 0x0 ;  /* 0x0000000000007b1d */ /* 0x000fe20000010000 */
[----:B0-----:R-:W-:-:S05]  /*32f0*/  PRMT R6, RZ, 0x7610, R6 ;  /* 0x00007610ff067816 */ /* 0x001fca0000000006 */
[----:B------:R-:W0:Y:S04]  /*3300*/  @!P6 LDS R15, [R72+0x8000] ;  /* 0x00800000480fe984 */ /* 0x000e280000000800 */
[----:B0-----:R-:W0:Y:S02]  /*3310*/  SHFL.BFLY PT, R8, R15, 0x1, 0x1f ;  /* 0x0c201f000f087f89 */ /* 0x001e2400000e0000 */
[--C-:B0-----:R-:W-:Y:S01]  /*3320*/  FADD R7, R15, R8.reuse ;  /* 0x000000080f077221 */ /* 0x101fe20000000000 */
[----:B------:R-:W-:-:S04]  /*3330*/  PRMT R8, RZ, 0x7610, R8 ;  /* 0x00007610ff087816 */ /* 0x000fc80000000008 */
[----:B------:R0:W-:Y:S01]  /*3340*/  @P0 STS [R72+0x8000], R7 ;  /* 0x0080000748000388 */ /* 0x0001e20000000800 */
[----:B------:R-:W-:Y:S06]  /*3350*/  BAR.SYNC.DEFER_BLOCKING 0x0 ;  /* 0x0000000000007b1d */ /* 0x000fec0000010000 */
[----:B------:R-:W2:Y:S04]  /*3360*/  @P1 LDG.E.U16 R8, desc[UR12][R120.64] ;  /* 0x0000000c78081981 */ /* 0x000ea8000c1e1500 */
[----:B------:R-:W3:Y:S04]  /*3370*/  @P1 LDG.E.U16 R14, desc[UR12][R118.64] ;  /* 0x0000000c760e1981 */ /* 0x000ee8000c1e1500 */
[----:B------:R-:W4:Y:S04]  /*3380*/  @P1 LDG.E.U16 R16, desc[UR12][R114.64] ;  /* 0x0000000c72101981 */ /* 0x000f28000c1e1500 */
[----:B------:R-:W5:Y:S04]  /*3390*/  @P1 LDG.E.U16 R18, desc[UR12][R112.64] ;  /* 0x0000000c70121981 */ /* 0x000f68000c1e1500 */
        /* <DEDUP_REMOVED lines=12> */
[----:B------:R-:W1:Y:S01]  /*3460*/  LDS R157, [R74+UR4+0x8000] ;  /* 0x008000044a9d7984 */ /* 0x000e620008000800 */
[----:B0-----:R-:W-:Y:S01]  /*3470*/  SHF.R.S32.HI R7, RZ, 0x6, R0 ;  /* 0x00000006ff077819 */ /* 0x001fe20000011400 */
[----:B------:R-:W-:-:S03]  /*3480*/  IMAD.SHL.U32 R71, R0, 0x2, RZ ;  /* 0x0000000200477824 */ /* 0x000fc600078e00ff */
[----:B------:R-:W-:-:S04]  /*3490*/  SGXT R7, R7, 0x1 ;  /* 0x000000010707781a */ /* 0x000fc80000000200 */
[----:B------:R-:W-:-:S04]  /*34a0*/  LOP3.LUT R40, R7, 0x90, RZ, 0xc0, !PT ;  /* 0x0000009007287812 */ /* 0x000fc800078ec0ff */
[----:B------:R-:W-:Y:S01]  /*34b0*/  LOP3.LUT R71, R40, 0x17e, R71, 0x78, !PT ;  /* 0x0000017e28477812 */ /* 0x000fe200078e7847 */
[----:B------:R-:W-:Y:S01]  /*34c0*/  BAR.SYNC.DEFER_BLOCKING 0x0 ;  /* 0x0000000000007b1d */ /* 0x000fe20000010000 */
[----:B------:R-:W-:Y:S01]  /*34d0*/  UIADD3 UR9, UPT, UPT, UR5, 0x100, URZ ;  /* 0x0000010005097890 */ /* 0x000fe2000fffe0ff */
[----:B------:R-:W-:-:S03]  /*34e0*/  F2FP.BF16.F32.PACK_AB R10, R9, R10 ;  /* 0x0000000a090a723e */ /* 0x000fc600000010ff */
[----:B------:R-:W-:Y:S01]  /*34f0*/  UIADD3 UR10, UPT, UPT, UR10, UR14, UR9 ;  /* 0x0000000e0a0a7290 */ /* 0x000fe2000fffe009 */
[----:B------:R-:W-:Y:S01]  /*3500*/  F2FP.BF16.F32.PACK_AB R11, R5, R12 ;  /* 0x0000000c050b723e */ /* 0x000fe200000010ff */
[----:B--2---:R-:W-:Y:S04]  /*3510*/  STS.U16 [R71+UR4+0x8000], R8 ;  /* 0x0080000847007988 */ /* 0x004fe80008000404 */
[----:B---3--:R-:W-:Y:S04]  /*3520*/  STS.U16 [R71+UR4+0x8200], R14 ;  /* 0x0082000e47007988 */ /* 0x008fe80008000404 */
[----:B----4-:R-:W-:Y:S04]  /*3530*/  STS.U16 [R71+UR4+0x8600], R16 ;  /* 0x0086001047007988 */ /* 0x010fe80008000404 */
[----:B-----5:R-:W-:Y:S04]  /*3540*/  STS.U16 [R71+UR4+0x8800], R18 ;  /* 0x0088001247007988 */ /* 0x020fe80008000404 */
        /* <DEDUP_REMOVED lines=11> */
[----:B------:R0:W-:Y:S02]  /*3600*/  STS.U16 [R71+UR4+0x8400], R4 ;  /* 0x0084000447007988 */ /* 0x0001e40008000404 */
[----:B0-----:R-:W-:-:S04]  /*3610*/  FADD R4, -R175, -INF ;  /* 0xff800000af047421 */ /* 0x001fc80000000100 */
[----:B------:R-:W-:Y:S01]  /*3620*/  FMUL R152, R4, 1.4426950216293334961 ;  /* 0x3fb8aa3b04987820 */ /* 0x000fe20000400000 */
[----:B-1----:R-:W-:Y:S06]  /*3630*/  @!P1 BRA `(.L_x_9) ;  /* 0x0000000000089947 */ /* 0x002fec0003800000 */
[----:B------:R0:W-:Y:S01]  /*3640*/  STTM.16dp32bit_t0_t15.x2 tmem[UR10], R10 ;  /* 0x0000000a000079ed */ /* 0x0001e2000888000a */
[----:B------:R0:W-:Y:S02]  /*3650*/  STTM.16dp32bit_t16_t31.x2 tmem[UR10+0x2], R10 ;  /* 0x0000020a000079ed */ /* 0x0001e400088a000a */
.L_x_9:
[----:B------:R-:W1:Y:S02]  /*3660*/  FENCE.VIEW.ASYNC.T ;  /* 0x00000000000073c6 */ /* 0x000e640000000200 */
[----:B-1----:R-:W-:Y:S06]  /*3670*/  BAR.SYNC.DEFER_BLOCKING 0x0 ;  /* 0x0000000000007b1d */ /* 0x002fec0000010000 */
[----:B------:R-:W1:Y:S01]  /*3680*/  MUFU.EX2 R152, R152 ;  /* 0x0000009800987308 */ /* 0x000e620000000800 */
[----:B0-----:R-:W0:Y:S01]  /*3690*/  LDTM.16dp32bit_t0_t15.x64 R4, tmem[UR6] ;  /* 0x00000006000479ee */ /* 0x001e220008b00000 */
[----:B------:R-:W2:Y:S01]  /*36a0*/  LDTM.16dp32bit_t16_t31.x64 R4, tmem[UR6+0x40] ;  /* 0x00004006000479ee */ /* 0x000ea20008b20000 */
[----:B------:R-:W-:Y:S01]  /*36b0*/  NOP ;  /* 0x0000000000007918 */ /* 0x000fe20000000000 */
[----:B------:R-:W-:Y:S05]  /*36c0*/  @!P1 BRA `(.L_x_10) ;  /* 0x0000000400089947 */ /* 0x000fea0003800000 */
[C---:B012---:R-:W-:Y:S01]  /*36d0*/  FMUL R4, R152.reuse, R4 ;  /* 0x0000000498047220 */ /* 0x047fe20000400000 */
[C---:B------:R-:W-:Y:S01]  /*36e0*/  FMUL R5, R152.reuse, R5 ;  /* 0x0000000598057220 */ /* 0x040fe20000400000 */
        /* <DEDUP_REMOVED lines=61> */
[----:B------:R-:W-:-:S04]  /*3ac0*/  FMUL R67, R152, R67 ;  /* 0x0000004398437220 */ /* 0x000fc80000400000 */
[----:B------:R3:W-:Y:S01]  /*3ad0*/  STTM.16dp32bit_t0_t15.x64 tmem[UR6], R4 ;  /* 0x00000004000079ed */ /* 0x0007e20008b00006 */
[----:B------:R3:W-:Y:S02]  /*3ae0*/  STTM.16dp32bit_t16_t31.x64 tmem[UR6+0x40], R4 ;  /* 0x00004004000079ed */ /* 0x0007e40008b20006 */
.L_x_10:
[----:B--2---:R-:W2:Y:S02]  /*3af0*/  FENCE.VIEW.ASYNC.T ;  /* 0x00000000000073c6 */ /* 0x004ea40000000200 */
[----:B--2---:R-:W-:Y:S01]  /*3b00*/  BAR.SYNC.DEFER_BLOCKING 0x0 ;  /* 0x0000000000007b1d */ /* 0x004fe20000010000 */
[----:B-1----:R-:W-:Y:S01]  /*3b10*/  FADD R157, R152, R157 ;  /* 0x0000009d989d7221 */ /* 0x002fe20000000000 */
[----:B------:R-:W-:Y:S01]  /*3b20*/  UIADD3 UR48, UPT, UPT, UR4, 0xe000, URZ ;  /* 0x0000e00004307890 */ /* 0x000fe2000fffe0ff */
[----:B------:R-:W-:-:S03]  /*3b30*/  FSEL R175, R175, -INF , P1 ;  /* 0xff800000afaf7808 */ /* 0x000fc60000800000 */
[----:B------:R-:W-:Y:S01]  /*3b40*/  FSEL R162, R157, 1, P1 ;  /* 0x3f8000009da27808 */ /* 0x000fe20000800000 */
[----:B------:R1:W-:Y:S06]  /*3b50*/  MEMBAR.ALL.CTA ;  /* 0x0000000000007992 */ /* 0x0003ec0000008000 */
[----:B-1----:R-:W1:Y:S02]  /*3b60*/  FENCE.VIEW.ASYNC.S ;  /* 0x00000000000073c6 */ /* 0x002e640000000000 */
[----:B-1----:R-:W-:Y:S06]  /*3b70*/  BAR.SYNC.DEFER_BLOCKING 0x0 ;  /* 0x0000000000007b1d */ /* 0x002fec0000010000 */
[----:B------:R-:W-:Y:S05]  /*3b80*/  @!P2 BRA `(.L_x_11) ;  /* 0x000000000044a947 */ /* 0x000fea0003800000 */
[----:B------:R-:W-:Y:S01]  /*3b90*/  UIADD3 UR14, UPT, UPT, UR4, 0x8000, URZ ;  /* 0x00008000040e7890 */ /* 0x000fe2000fffe0ff */
[----:B------:R-:W-:Y:S01]  /*3ba0*/  BSSY.RECONVERGENT B0, `(.L_x_12) ;  /* 0x000000e000007945 */ /* 0x000fe20003800200 */
[----:B------:R-:W-:Y:S02]  /*3bb0*/  ELECT P1, URZ, PT ;  /* 0x0000000000ff782f */ /* 0x000fe40003820000 */
[----:B------:R-:W-:Y:S01]  /*3bc0*/  USHF.R.U32.HI UR14, URZ, 0x4, UR14 ;  /* 0x00000004ff0e7899 */ /* 0x000fe2000801160e */
[----:B------:R-:W-:Y:S01]  /*3bd0*/  UMOV UR20, 0x0 ;  /* 0x0000000000147882 */ /* 0x000fe20000000000 */
[----:B------:R-:W-:Y:S02]  /*3be0*/  UMOV UR21, 0x4400490 ;  /* 0x0440049000157882 */ /* 0x000fe40000000000 */
[----:B------:R-:W-:Y:S01]  /*3bf0*/  USGXT.U32 UR16, UR14, 0xe ;  /* 0x0000000e0e10789a */ /* 0x000fe20008000000 */
[----:B------:R-:W-:-:S08]  /*3c00*/  UMOV UR17, 0xc0004010 ;  /* 0xc000401000117882 */ /* 0x000fd00000000000 */
[----:B------:R1:W-:Y:S01]  /*3c10*/  UTCHMMA tmem[UR9], gdesc[UR16], tmem[UR5], tmem[UR20], idesc[UR21], UPT ;  /* 0x00ff1410090079ea */ /* 0x0003e2000b800005 */
[----:B------:R-:W-:Y:S05]  /*3c20*/  @!P1 BRA `(.L_x_13) ;  /* 0x0000000000149947 */ /* 0x000fea0003800000 */
[----:B-1----:R-:W-:Y:S01]  /*3c30*/  UMOV UR16, UR48 ;  /* 0x0000003000107c82 */ /* 0x002fe20008000000 */
[----:B------:R-:W-:Y:S02]  /*3c40*/  UMOV UR17, URZ ;  /* 0x000000ff00117c82 */ /* 0x000fe40008000000 */
[----:B------:R-:W-:Y:S02]  /*3c50*/  UMOV UR14, UR16 ;  /* 0x00000010000e7c82 */ /* 0x000fe40008000000 */
[----:B------:R2:W-:Y:S01]  /*3c60*/  UTCBAR [UR14], URZ ;  /* 0x000000ff0e0073e9 */ /* 0x0005e200080000ff */
[----:B------:R-:W-:Y:S02]  /*3c70*/  NOP ;  /* 0x0000000000007918 */ /* 0x000fe40000000000 */
.L_x_13:
[----:B-12---:R-:W-:Y:S05]  /*3c80*/  BSYNC.RECONVERGENT B0 ;  /* 0x0000000000007941 */ /* 0x006fea0003800200 */
.L_x_12:
[----:B------:R-:W-:Y:S05]  /*3c90*/  BRA `(.L_x_14) ;  /* 0x0000000000087947 */ /* 0x000fea0003800000 */
.L_x_11:
[----:B------:R-:W-:-:S13]  /*3ca0*/  ISETP.GE.AND P1, PT, R155, RZ, PT ;  /* 0x000000ff9b00720c */ /* 0x000fda0003f26270 */
[----:B------:R-:W-:Y:S05]  /*3cb0*/  @!P1 BRA `(.L_x_15) ;  /* 0x0000001800d09947 */ /* 0x000fea0003800000 */
.L_x_14:
[----:B------:R-:W-:Y:S01]  /*3cc0*/  USHF.R.U32.HI UR70, URZ, 0x4, UR11 ;  /* 0x00000004ff467899 */ /* 0x000fe2000801160b */
[----:B------:R-:W-:Y:S01]  /*3cd0*/  MOV R176, UR4 ;  /* 0x0000000400b07c02 */ /* 0x000fe20008000f00 */
[----:B------:R-:W-:Y:S01]  /*3ce0*/  USHF.R.U32.HI UR64, URZ, 0x4, UR4 ;  /* 0x00000004ff407899 */ /* 0x000fe20008011604 */
[----:B------:R-:W-:Y:S01]  /*3cf0*/  IMAD.SHL.U32 R163, R153, 0x10, RZ ;  /* 0x0000001099a37824 */ /* 0x000fe200078e00ff */
[----:B------:R-:W-:Y:S01]  /*3d00*/  USGXT.U32 UR70, UR70, 0xe ;  /* 0x0000000e4646789a */ /* 0x000fe20008000000 */
[----:B------:R-:W-:Y:S01]  /*3d10*/  VIADD R164, R155, 0x30 ;  /* 0x000000309ba47836 */ /* 0x000fe20000000000 */
[----:B------:R-:W-:Y:S01]  /*3d20*/  UMOV UR17, URZ ;  /* 0x000000ff00117c82 */ /* 0x000fe20008000000 */
[----:B------:R-:W-:Y:S01]  /*3d30*/  USGXT.U32 UR64, UR64, 0xe ;  /* 0x0000000e4040789a */ /* 0x000fe20008000000 */
[----:B0--3--:R-:W-:Y:S01]  /*3d40*/  VIADD R4, R176, 0xc000 ;  /* 0x0000c000b0047836 */ /* 0x009fe20000000000 */
[----:B------:R-:W-:Y:S01]  /*3d50*/  UIADD3 UR16, UP2, UPT, UR70, 0x2, URZ ;  /* 0x0000000246107890 */ /* 0x000fe2000ff5e0ff */
[----:B------:R-:W-:Y:S01]  /*3d60*/  HFMA2 R22, -RZ, RZ, 0, 0 ;  /* 0x00000000ff167431 */ /* 0x000fe200000001ff */
[----:B------:R-:W-:Y:S01]  /*3d70*/  UIADD3 UR14, UP3, UPT, UR64, 0x80, URZ ;  /* 0x00000080400e7890 */ /* 0x000fe2000ff7e0ff */
[----:B------:R-:W-:Y:S01]  /*3d80*/  IMAD.MOV.U32 R165, RZ, RZ, 0x1 ;  /* 0x00000001ffa57424 */ /* 0x000fe200078e00ff */
[----:B------:R-:W-:Y:S01]  /*3d90*/  UIADD3.X UR17, UPT, UPT, UR17, 0x40004040, URZ, UP2, !UPT ;  /* 0x4000404011117890 */ /* 0x000fe200097fe4ff */
[----:B------:R-:W-:Y:S01]  /*3da0*/  SHF.R.U32.HI R4, RZ, 0x4, R4 ;  /* 0x00000004ff047819 */ /* 0x000fe20000011604 */
[----:B------:R-:W-:Y:S01]  /*3db0*/  UMOV UR18, URZ ;  /* 0x000000ff00127c82 */ /* 0x000fe20008000000 */
[----:B------:R-:W-:Y:S01]  /*3dc0*/  UISETP.NE.U32.AND UP1, UPT, UR15, URZ, UPT ;  /* 0x000000ff0f00728c */ /* 0x000fe2000bf25070 */
[----:B------:R-:W-:Y:S01]  /*3dd0*/  CS2R R166, SRZ ;  /* 0x0000000000a67805 */ /* 0x000fe2000001ff00 */
[----:B------:R-:W-:Y:S01]  /*3de0*/  UIADD3.64 UR50, UPT, UPT, UR16, 0x2, URZ ;  /* 0x0000000210327897 */ /* 0x000fe2000fffe0ff */
[----:B------:R-:W-:Y:S01]  /*3df0*/  IMAD.MOV.U32 R177, RZ, RZ, RZ ;  /* 0x000000ffffb17224 */ /* 0x000fe200078e00ff */
[----:B------:R-:W-:Y:S01]  /*3e00*/  UIADD3.X UR15, UPT, UPT, UR18, 0x40004040, URZ, UP3, !UPT ;  /* 0x40004040120f7890 */ /* 0x000fe20009ffe4ff */
[----:B------:R-:W-:Y:S01]  /*3e10*/  IMAD.MOV.U32 R169, RZ, RZ, R163 ;  /* 0x000000ffffa97224 */ /* 0x000fe200078e00a3 */
[----:B------:R-:W-:Y:S01]  /*3e20*/  UIADD3 UR18, UP5, UPT, UR14, 0x80, URZ ;  /* 0x000000800e127890 */ /* 0x000fe2000ffbe0ff */
[----:B------:R-:W-:Y:S01]  /*3e30*/  SGXT.U32 R168, R4, 0xe ;  /* 0x0000000e04a8781a */ /* 0x000fe20000000000 */
[----:B------:R-:W-:Y:S01]  /*3e40*/  IMAD.U32 R152, RZ, RZ, UR50 ;  /* 0x00000032ff987e24 */ /* 0x000fe2000f8e00ff */
[----:B------:R-:W-:Y:S01]  /*3e50*/  UIADD3 UR20, UP4, UPT, UR14, 0x100, URZ ;  /* 0x000001000e147890 */ /* 0x000fe2000ff9e0ff */
[----:B------:R-:W-:Y:S01]  /*3e60*/  IMAD.U32 R153, RZ, RZ, UR51 ;  /* 0x00000033ff997e24 */ /* 0x000fe2000f8e00ff */
[----:B------:R-:W-:Y:S01]  /*3e70*/  UIADD3 UR22, UP3, UPT, UR14, 0x180, URZ ;  /* 0x000001800e167890 */ /* 0x000fe2000ff7e0ff */
[----:B------:R-:W-:Y:S01]  /*3e80*/  IMAD.U32 R178, RZ, RZ, UR48 ;  /* 0x00000030ffb27e24 */ /* 0x000fe2000f8e00ff */
[----:B------:R-:W-:-:S02]  /*3e90*/  UIADD3 UR24, UP2, UPT, UR14, 0x200, URZ ;  /* 0x000002000e187890 */ /* 0x000fc4000ff5e0ff */
[----:B------:R-:W-:Y:S02]  /*3ea0*/  UIADD3.64 UR46, UPT, UPT, UR16, 0x4, URZ ;  /* 0x00000004102e7897 */ /* 0x000fe4000fffe0ff */
[----:B------:R-:W-:Y:S02]  /*3eb0*/  UIADD3.64 UR50, UPT, UPT, UR16, 0x7e, URZ ;  /* 0x0000007e10327897 */ /* 0x000fe4000fffe0ff */
[----:B------:R-:W-:Y:S02]  /*3ec0*/  USHF.L.U32 UR11, UR19, 0x4, URZ ;  /* 0x00000004130b7899 */ /* 0x000fe400080006ff */
[----:B------:R-:W-:Y:S01]  /*3ed0*/  UIADD3.X UR19, UPT, UPT, UR15, URZ, URZ, UP5, !UPT ;  /* 0x000000ff0f137290 */ /* 0x000fe2000affe4ff */
[----:B------:R-:W-:Y:S01]  /*3ee0*/  IMAD.U32 R154, RZ, RZ, UR46 ;  /* 0x0000002eff9a7e24 */ /* 0x000fe2000f8e00ff */
[----:B------:R-:W-:Y:S01]  /*3ef0*/  UIADD3.X UR21, UPT, UPT, UR15, URZ, URZ, UP4, !UPT ;  /* 0x000000ff0f157290 */ /* 0x000fe2000a7fe4ff */
[----:B------:R-:W-:Y:S01]  /*3f00*/  IMAD.U32 R155, RZ, RZ, UR47 ;  /* 0x0000002fff9b7e24 */ /* 0x000fe2000f8e00ff */
[----:B------:R-:W-:Y:S01]  /*3f10*/  UIADD3.X UR23, UPT, UPT, UR15, URZ, URZ, UP3, !UPT ;  /* 0x000000ff0f177290 */ /* 0x000fe20009ffe4ff */
[----:B------:R-:W-:Y:S01]  /*3f20*/  IMAD.U32 R156, RZ, RZ, UR50 ;  /* 0x00000032ff9c7e24 */ /* 0x000fe2000f8e00ff */
[----:B------:R-:W-:Y:S01]  /*3f30*/  UIADD3.X UR25, UPT, UPT, UR15, URZ, URZ, UP2, !UPT ;  /* 0x000000ff0f197290 */ /* 0x000fe200097fe4ff */
[----:B------:R-:W-:Y:S01]  /*3f40*/  IMAD.U32 R157, RZ, RZ, UR51 ;  /* 0x00000033ff9d7e24 */ /* 0x000fe2000f8e00ff */
[----:B------:R-:W-:Y:S01]  /*3f50*/  UIADD3 UR26, UP6, UPT, UR14, 0x280, URZ ;  /* 0x000002800e1a7890 */ /* 0x000fe2000ffde0ff */
[----:B------:R-:W-:Y:S01]  /*3f60*/  IMAD.U32 R171, RZ, RZ, UR11 ;  /* 0x0000000bffab7e24 */ /* 0x000fe2000f8e00ff */
[----:B------:R-:W-:-:S02]  /*3f70*/  UIADD3 UR28, UP5, UPT, UR14, 0x300, URZ ;  /* 0x000003000e1c7890 */ /* 0x000fc4000ffbe0ff */
[----:B------:R-:W-:Y:S02]  /*3f80*/  UIADD3 UR30, UP4, UPT, UR14, 0x380, URZ ;  /* 0x000003800e1e7890 */ /* 0x000fe4000ff9e0ff */
[----:B------:R-:W-:Y:S02]  /*3f90*/  UIADD3 UR32, UP3, UPT, UR14, 0x400, URZ ;  /* 0x000004000e207890 */ /* 0x000fe4000ff7e0ff */
[----:B------:R-:W-:Y:S02]  /*3fa0*/  UIADD3 UR34, UP2, UPT, UR14, 0x480, URZ ;  /* 0x000004800e227890 */ /* 0x000fe4000ff5e0ff */
[----:B------:R-:W-:Y:S02]  /*3fb0*/  UIADD3.64 UR46, UPT, UPT, UR16, 0x80, URZ ;  /* 0x00000080102e7897 */ /* 0x000fe4000fffe0ff */
[----:B------:R-:W-:Y:S02]  /*3fc0*/  UIADD3.64 UR50, UPT, UPT, UR16, 0x82, URZ ;  /* 0x0000008210327897 */ /* 0x000fe4000fffe0ff */
[----:B------:R-:W-:-:S02]  /*3fd0*/  UIADD3.X UR27, UPT, UPT, UR15, URZ, URZ, UP6, !UPT ;  /* 0x000000ff0f1b7290 */ /* 0x000fc4000b7fe4ff */
[----:B------:R-:W-:Y:S01]  /*3fe0*/  UIADD3.X UR29, UPT, UPT, UR15, URZ, URZ, UP5, !UPT ;  /* 0x000000ff0f1d7290 */ /* 0x000fe2000affe4ff */
[----:B------:R-:W-:Y:S01]  /*3ff0*/  IMAD.U32 R160, RZ, RZ, UR46 ;  /* 0x0000002effa07e24 */ /* 0x000fe2000f8e00ff */
[----:B------:R-:W-:Y:S01]  /*4000*/  UIADD3.X UR31, UPT, UPT, UR15, URZ, URZ, UP4, !UPT ;  /* 0x000000ff0f1f7290 */ /* 0x000fe2000a7fe4ff */
[----:B------:R-:W-:Y:S01]  /*4010*/  IMAD.U32 R161, RZ, RZ, UR47 ;  /* 0x0000002fffa17e24 */ /* 0x000fe2000f8e00ff */
[----:B------:R-:W-:Y:S01]  /*4020*/  UIADD3.X UR33, UPT, UPT, UR15, URZ, URZ, UP3, !UPT ;  /* 0x000000ff0f217290 */ /* 0x000fe20009ffe4ff */
[----:B------:R-:W-:Y:S01]  /*4030*/  MOV R158, UR50 ;  /* 0x00000032009e7c02 */ /* 0x000fe20008000f00 */
[----:B------:R-:W-:Y:S01]  /*4040*/  UIADD3.X UR35, UPT, UPT, UR15, URZ, URZ, UP2, !UPT ;  /* 0x000000ff0f237290 */ /* 0x000fe200097fe4ff */
[----:B------:R-:W-:Y:S01]  /*4050*/  IMAD.U32 R159, RZ, RZ, UR51 ;  /* 0x00000033ff9f7e24 */ /* 0x000fe2000f8e00ff */
[----:B------:R-:W-:Y:S02]  /*4060*/  UIADD3 UR36, UP6, UPT, UR14, 0x500, URZ ;  /* 0x000005000e247890 */ /* 0x000fe4000ffde0ff */
[----:B------:R-:W-:-:S02]  /*4070*/  UIADD3 UR38, UP5, UPT, UR14, 0x580, URZ ;  /* 0x000005800e267890 */ /* 0x000fc4000ffbe0ff */
[----:B------:R-:W-:Y:S02]  /*4080*/  UIADD3 UR40, UP4, UPT, UR14, 0x600, URZ ;  /* 0x000006000e287890 */ /* 0x000fe4000ff9e0ff */
[----:B------:R-:W-:Y:S02]  /*4090*/  UIADD3 UR42, UP3, UPT, UR14, 0x680, URZ ;  /* 0x000006800e2a7890 */ /* 0x000fe4000ff7e0ff */
[----:B------:R-:W-:Y:S02]  /*40a0*/  UIADD3 UR44, UP2, UPT, UR14, 0x700, URZ ;  /* 0x000007000e2c7890 */ /* 0x000fe4000ff5e0ff */
[----:B------:R-:W-:Y:S02]  /*40b0*/  UIADD3.X UR37, UPT, UPT, UR15, URZ, URZ, UP6, !UPT ;  /* 0x000000ff0f257290 */ /* 0x000fe4000b7fe4ff */
[----:B------:R-:W-:Y:S02]  /*40c0*/  UIADD3.X UR39, UPT, UPT, UR15, URZ, URZ, UP5, !UPT ;  /* 0x000000ff0f277290 */ /* 0x000fe4000affe4ff */
[----:B------:R-:W-:-:S02]  /*40d0*/  UIADD3.X UR41, UPT, UPT, UR15, URZ, URZ, UP4, !UPT ;  /* 0x000000ff0f297290 */ /* 0x000fc4000a7fe4ff */
[----:B------:R-:W-:Y:S02]  /*40e0*/  UIADD3.X UR43, UPT, UPT, UR15, URZ, URZ, UP3, !UPT ;  /* 0x000000ff0f2b7290 */ /* 0x000fe40009ffe4ff */
[----:B------:R-:W-:Y:S02]  /*40f0*/  UIADD3.X UR45, UPT, UPT, UR15, URZ, URZ, UP2, !UPT ;  /* 0x000000ff0f2d7290 */ /* 0x000fe400097fe4ff */
[----:B------:R-:W-:Y:S02]  /*4100*/  UIADD3.64 UR46, UPT, UPT, UR16, 0x84, URZ ;  /* 0x00000084102e7897 */ /* 0x000fe4000fffe0ff */
[----:B------:R-:W-:Y:S02]  /*4110*/  UIADD3.64 UR48, UPT, UPT, UR16, 0xfe, URZ ;  /* 0x000000fe10307897 */ /* 0x000fe4000fffe0ff */
[----:B------:R-:W-:Y:S02]  /*4120*/  UIADD3.64 UR50, UPT, UPT, UR16, 0x100, URZ ;  /* 0x0000010010327897 */ /* 0x000fe4000fffe0ff */
[----:B------:R-:W-:-:S02]  /*4130*/  UIADD3.64 UR52, UPT, UPT, UR16, 0x102, URZ ;  /* 0x0000010210347897 */ /* 0x000fc4000fffe0ff */
[----:B------:R-:W-:Y:S02]  /*4140*/  UIADD3.64 UR54, UPT, UPT, UR16, 0x104, URZ ;  /* 0x0000010410367897 */ /* 0x000fe4000fffe0ff */
[----:B------:R-:W-:Y:S02]  /*4150*/  UIADD3.64 UR56, UPT, UPT, UR16, 0x17e, URZ ;  /* 0x0000017e10387897 */ /* 0x000fe4000fffe0ff */
[----:B------:R-:W-:Y:S02]  /*4160*/  UIADD3.64 UR58, UPT, UPT, UR16, 0x180, URZ ;  /* 0x00000180103a7897 */ /* 0x000fe4000fffe0ff */
[----:B------:R-:W-:Y:S02]  /*4170*/  UIADD3.64 UR60, UPT, UPT, UR16, 0x182, URZ ;  /* 0x00000182103c7897 */ /* 0x000fe4000fffe0ff */
[----:B------:R-:W-:-:S12]  /*4180*/  UIADD3.64 UR62, UPT, UPT, UR16, 0x184, URZ ;  /* 0x00000184103e7897 */ /* 0x000fd8000fffe0ff */
.L_x_20:
[----:B------:R-:W-:Y:S01]  /*4190*/  MOV R4, R88 ;  /* 0x0000005800047202 */ /* 0x000fe20000000f00 */
[----:B------:R-:W-:Y:S02]  /*41a0*/  IMAD.MOV.U32 R5, RZ, RZ, R89 ;  /* 0x000000ffff057224 */ /* 0x000fe400078e0059 */
[----:B------:R-:W-:-:S04]  /*41b0*/  IMAD.WIDE R12, R169, 0x2, R136 ;  /* 0x00000002a90c7825 */ /* 0x000fc800078e0288 */
[C---:B------:R-:W-:Y:S01]  /*41c0*/  IMAD.WIDE R14, R169.reuse, 0x2, R134 ;  /* 0x00000002a90e7825 */ /* 0x040fe200078e0286 */
[----:B0-----:R0:W2:Y:S03]  /*41d0*/  LDG.E.U16 R27, desc[UR12][R12.64] ;  /* 0x0000000c0c1b7981 */ /* 0x0010a6000c1e1500 */
[C---:B------:R-:W-:Y:S01]  /*41e0*/  IMAD.WIDE R6, R169.reuse, 0x2, R150 ;  /* 0x00000002a9067825 */ /* 0x040fe200078e0296 */
[----:B------:R1:W3:Y:S03]  /*41f0*/  LDG.E.U16 R28, desc[UR12][R14.64] ;  /* 0x0000000c0e1c7981 */ /* 0x0002e6000c1e1500 */
[C---:B------:R-:W-:Y:S01]  /*4200*/  IMAD.WIDE R8, R169.reuse, 0x2, R148 ;  /* 0x00000002a9087825 */ /* 0x040fe200078e0294 */
[----:B------:R4:W5:Y:S03]  /*4210*/  LDG.E.U16 R24, desc[UR12][R6.64] ;  /* 0x0000000c06187981 */ /* 0x000966000c1e1500 */
[C---:B------:R-:W-:Y:S01]  /*4220*/  IMAD.WIDE R10, R169.reuse, 0x2, R146 ;  /* 0x00000002a90a7825 */ /* 0x040fe200078e0292 */
[----:B------:R0:W3:Y:S03]  /*4230*/  LDG.E.U16 R25, desc[UR12][R8.64] ;  /* 0x0000000c08197981 */ /* 0x0000e6000c1e1500 */
[C---:B------:R-:W-:Y:S01]  /*4240*/  IMAD.WIDE R16, R169.reuse, 0x2, R132 ;  /* 0x00000002a9107825 */ /* 0x040fe200078e0284 */
[----:B------:R0:W3:Y:S03]  /*4250*/  LDG.E.U16 R26, desc[UR12][R10.64] ;  /* 0x0000000c0a1a7981 */ /* 0x0000e6000c1e1500 */
[C---:B------:R-:W-:Y:S01]  /*4260*/  IMAD.WIDE R4, R169.reuse, 0x2, R4 ;  /* 0x00000002a9047825 */ /* 0x040fe200078e0204 */
[----:B------:R-:W3:Y:S03]  /*4270*/  LDG.E.U16 R29, desc[UR12][R16.64] ;  /* 0x0000000c101d7981 */ /* 0x000ee6000c1e1500 */
[C---:B------:R-:W-:Y:S01]  /*4280*/  IMAD.WIDE R18, R169.reuse, 0x2, R130 ;  /* 0x00000002a9127825 */ /* 0x040fe200078e0282 */
[----:B------:R4:W3:Y:S03]  /*4290*/  LDG.E.U16 R23, desc[UR12][R4.64] ;  /* 0x0000000c04177981 */ /* 0x0008e6000c1e1500 */
[----:B0-----:R-:W-:-:S02]  /*42a0*/  IMAD.WIDE R12, R169, 0x2, R144 ;  /* 0x00000002a90c7825 */ /* 0x001fc400078e0290 */
[----:B------:R-:W5:Y:S02]  /*42b0*/  LDG.E.U16 R18, desc[UR12][R18.64] ;  /* 0x0000000c12127981 */ /* 0x000f64000c1e1500 */
[C---:B-1----:R-:W-:Y:S02]  /*42c0*/  IMAD.WIDE R14, R169.reuse, 0x2, R128 ;  /* 0x00000002a90e7825 */ /* 0x042fe400078e0280 */
[----:B------:R-:W5:Y:S02]  /*42d0*/  LDG.E.U16 R13, desc[UR12][R12.64] ;  /* 0x0000000c0c0d7981 */ /* 0x000f64000c1e1500 */
[C---:B----4-:R-:W-:Y:S02]  /*42e0*/  IMAD.WIDE R6, R169.reuse, 0x2, R142 ;  /* 0x00000002a9067825 */ /* 0x050fe400078e028e */
[----:B------:R-:W4:Y:S02]  /*42f0*/  LDG.E.U16 R15, desc[UR12][R14.64] ;  /* 0x0000000c0e0f7981 */ /* 0x000f24000c1e1500 */
[----:B------:R-:W-:-:S02]  /*4300*/  IMAD.WIDE R20, R169, 0x2, R126 ;  /* 0x00000002a9147825 */ /* 0x000fc400078e027e */
[----:B------:R-:W4:Y:S02]  /*4310*/  LDG.E.U16 R6, desc[UR12][R6.64] ;  /* 0x0000000c06067981 */ /* 0x000f24000c1e1500 */
[C---:B------:R-:W-:Y:S02]  /*4320*/  IMAD.WIDE R8, R169.reuse, 0x2, R140 ;  /* 0x00000002a9087825 */ /* 0x040fe400078e028c */
[----:B------:R-:W4:Y:S02]  /*4330*/  LDG.E.U16 R20, desc[UR12][R20.64] ;  /* 0x0000000c14147981 */ /* 0x000f24000c1e1500 */
[C---:B------:R-:W-:Y:S02]  /*4340*/  IMAD.WIDE R10, R169.reuse, 0x2, R124 ;  /* 0x00000002a90a7825 */ /* 0x040fe400078e027c */
[----:B------:R-:W4:Y:S02]  /*4350*/  LDG.E.U16 R9, desc[UR12][R8.64] ;  /* 0x0000000c08097981 */ /* 0x000f24000c1e1500 */
[----:B------:R-:W-:-:S02]  /*4360*/  IMAD.WIDE R4, R169, 0x2, R138 ;  /* 0x00000002a9047825 */ /* 0x000fc400078e028a */
[----:B------:R-:W4:Y:S02]  /*4370*/  LDG.E.U16 R11, desc[UR12][R10.64] ;  /* 0x0000000c0a0b7981 */ /* 0x000f24000c1e1500 */
[----:B------:R-:W-:Y:S02]  /*4380*/  IMAD.WIDE R16, R169, 0x2, R122 ;  /* 0x00000002a9107825 */ /* 0x000fe400078e027a */
[----:B------:R-:W4:Y:S04]  /*4390*/  LDG.E.U16 R4, desc[UR12][R4.64] ;  /* 0x0000000c04047981 */ /* 0x000f28000c1e1500 */
[----:B------:R-:W4:Y:S01]  /*43a0*/  LDG.E.U16 R16, desc[UR12][R16.64] ;  /* 0x0000000c10107981 */ /* 0x000f22000c1e1500 */
[----:B------:R-:W-:Y:S02]  /*43b0*/  UMOV UR66, 0x1 ;  /* 0x0000000100427882 */ /* 0x000fe40000000000 */
[----:B------:R-:W-:-:S04]  /*43c0*/  @!UP0 UIADD3 UR66, UPT, UPT, -UR66, 0x100000, URZ ;  /* 0x0010000042428890 */ /* 0x000fc8000fffe1ff */
[----:B------:R-:W-:Y:S02]  /*43d0*/  @!UP0 USHF.L.U32 UR67, UR66, 0xb, URZ ;  /* 0x0000000b42438899 */ /* 0x000fe400080006ff */
[----:B------:R-:W-:Y:S01]  /*43e0*/  @!UP0 USHF.L.U32 UR66, UR66, 0x1, URZ ;  /* 0x0000000142428899 */ /* 0x000fe200080006ff */
[----:B------:R-:W-:Y:S01]  /*43f0*/  VOTEU.ALL UP2, P4 ;  /* 0x0000000000ff7886 */ /* 0x000fe20002040000 */
[----:B--2---:R0:W-:Y:S04]  /*4400*/  STS.U16 [R82+UR4+0xa400], R27 ;  /* 0x00a4001b52007988 */ /* 0x0041e80008000404 */
[----:B---3--:R0:W-:Y:S04]  /*4410*/  STS.U16 [R82+UR4+0xa000], R23 ;  /* 0x00a0001752007988 */ /* 0x0081e80008000404 */
[----:B-----5:R0:W-:Y:S04]  /*4420*/  STS.U16 [R81+UR4+0xa080], R24 ;  /* 0x00a0801851007988 */ /* 0x0201e80008000404 */
[----:B------:R0:W-:Y:S04]  /*4430*/  STS.U16 [R81+UR4+0xa480], R28 ;  /* 0x00a4801c51007988 */ /* 0x0001e80008000404 */
[----:B------:R0:W-:Y:S04]  /*4440*/  STS.U16 [R80+UR4+0xa100], R25 ;  /* 0x00a1001950007988 */ /* 0x0001e80008000404 */
[----:B------:R0:W-:Y:S04]  /*4450*/  STS.U16 [R80+UR4+0xa500], R29 ;  /* 0x00a5001d50007988 */ /* 0x0001e80008000404 */
[----:B------:R0:W-:Y:S04]  /*4460*/  STS.U16 [R79+UR4+0xa180], R26 ;  /* 0x00a1801a4f007988 */ /* 0x0001e80008000404 */
[----:B------:R0:W-:Y:S04]  /*4470*/  STS.U16 [R79+UR4+0xa580], R18 ;  /* 0x00a580124f007988 */ /* 0x0001e80008000404 */
[----:B------:R0:W-:Y:S04]  /*4480*/  STS.U16 [R78+UR4+0xa200], R13 ;  /* 0x00a2000d4e007988 */ /* 0x0001e80008000404 */
[----:B----4-:R0:W-:Y:S04]  /*4490*/  STS.U16 [R78+UR4+0xa600], R15 ;  /* 0x00a6000f4e007988 */ /* 0x0101e80008000404 */
[----:B------:R0:W-:Y:S04]  /*44a0*/  STS.U16 [R77+UR4+0xa280], R6 ;  /* 0x00a280064d007988 */ /* 0x0001e80008000404 */
[----:B------:R0:W-:Y:S04]  /*44b0*/  STS.U16 [R77+UR4+0xa680], R20 ;  /* 0x00a680144d007988 */ /* 0x0001e80008000404 */
[----:B------:R0:W-:Y:S04]  /*44c0*/  STS.U16 [R76+UR4+0xa300], R9 ;  /* 0x00a300094c007988 */ /* 0x0001e80008000404 */
[----:B------:R0:W-:Y:S04]  /*44d0*/  STS.U16 [R76+UR4+0xa700], R11 ;  /* 0x00a7000b4c007988 */ /* 0x0001e80008000404 */
[----:B------:R0:W-:Y:S04]  /*44e0*/  STS.U16 [R75+UR4+0xa380], R4 ;  /* 0x00a380044b007988 */ /* 0x0001e80008000404 */
[----:B------:R0:W-:Y:S01]  /*44f0*/  STS.U16 [R75+UR4+0xa780], R16 ;  /* 0x00a780104b007988 */ /* 0x0001e20008000404 */
[----:B------:R1:W-:Y:S06]  /*4500*/  MEMBAR.ALL.CTA ;  /* 0x0000000000007992 */ /* 0x0003ec0000008000 */
[----:B-1----:R-:W-:Y:S04]  /*4510*/  FENCE.VIEW.ASYNC.S ;  /* 0x00000000000073c6 */ /* 0x002fe80000000000 */
[----:B------:R-:W1:Y:S02]  /*4520*/  FENCE.VIEW.ASYNC.S ;  /* 0x00000000000073c6 */ /* 0x000e640000000000 */
[----:B-1----:R0:W1:Y:S02]  /*4530*/  @!UP2 SYNCS.EXCH.64 URZ, [UR4+0xe010], UR66 ;  /* 0x00e0104204ffa5b2 */ /* 0x0020640008000100 */
[----:B-1----:R-:W-:Y:S06]  /*4540*/  BAR.SYNC.DEFER_BLOCKING 0x0 ;  /* 0x0000000000007b1d */ /* 0x002fec0000010000 */
[----:B0-----:R-:W-:Y:S05]  /*4550*/  BRA.U UP1, `(.L_x_16) ;  /* 0x0000000101d07547 */ /* 0x001fea000b800000 */
[----:B------:R-:W-:Y:S01]  /*4560*/  R2UR UR76, R152 ;  /* 0x00000000984c72ca */ /* 0x000fe200000e0000 */
[----:B------:R-:W-:Y:S01]  /*4570*/  UMOV UR65, 0x40004040 ;  /* 0x4000404000417882 */ /* 0x000fe20000000000 */
[----:B------:R-:W-:Y:S01]  /*4580*/  R2UR UR77, R153 ;  /* 0x00000000994d72ca */ /* 0x000fe200000e0000 */
[----:B------:R-:W-:Y:S01]  /*4590*/  UMOV UR66, 0x0 ;  /* 0x0000000000427882 */ /* 0x000fe20000000000 */
[----:B------:R-:W-:Y:S01]  /*45a0*/  UMOV UR67, 0x4048490 ;  /* 0x0404849000437882 */ /* 0x000fe20000000000 */
[----:B------:R-:W-:Y:S01]  /*45b0*/  UMOV UR68, UR70 ;  /* 0x0000004600447c82 */ /* 0x000fe20008000000 */
[----:B------:R-:W-:Y:S01]  /*45c0*/  UMOV UR69, 0x40004040 ;  /* 0x4000404000457882 */ /* 0x000fe20000000000 */
[----:B------:R-:W-:Y:S01]  /*45d0*/  UMOV UR72, 0x0 ;  /* 0x0000000000487882 */ /* 0x000fe20000000000 */
[----:B------:R0:W-:Y:S01]  /*45e0*/  UTCHMMA gdesc[UR64], gdesc[UR68], tmem[UR7], tmem[UR66], idesc[UR67], !UPT ;  /* 0x00ff4244400075ea */ /* 0x0001e2000f800007 */
[----:B------:R-:W-:Y:S01]  /*45f0*/  UMOV UR73, 0x4048490 ;  /* 0x0404849000497882 */ /* 0x000fe20000000000 */
[----:B------:R-:W-:Y:S01]  /*4600*/  ELECT P1, URZ, PT ;  /* 0x0000000000ff782f */ /* 0x000fe20003820000 */
[----:B------:R-:W-:Y:S01]  /*4610*/  UTCHMMA gdesc[UR14], gdesc[UR16], tmem[UR7], tmem[UR72], idesc[UR73], UPT ;  /* 0x00ff48100e0075ea */ /* 0x000fe2000b800007 */
[----:B------:R-:W-:Y:S01]  /*4620*/  UMOV UR74, 0x0 ;  /* 0x00000000004a7882 */ /* 0x000fe20000000000 */
[----:B------:R-:W-:Y:S01]  /*4630*/  UMOV UR75, 0x4048490 ;  /* 0x04048490004b7882 */ /* 0x000fe20000000000 */
[----:B------:R-:W-:Y:S01]  /*4640*/  VIADD R4, R176, 0xe010 ;  /* 0x0000e010b0047836 */ /* 0x000fe20000000000 */
[----:B------:R1:W-:Y:S01]  /*4650*/  UTCHMMA gdesc[UR18], gdesc[UR76], tmem[UR7], tmem[UR74], idesc[UR75], UPT ;  /* 0x00ff4a4c120075ea */ /* 0x0003e2000b800007 */
[----:B------:R-:W-:Y:S01]  /*4660*/  IMAD.MOV.U32 R5, RZ, RZ, RZ ;  /* 0x000000ffff057224 */ /* 0x000fe200078e00ff */
[----:B0-----:R-:W-:-:S02]  /*4670*/  R2UR UR66, R154 ;  /* 0x000000009a4272ca */ /* 0x001fc400000e0000 */
[----:B------:R-:W-:Y:S02]  /*4680*/  R2UR UR67, R155 ;  /* 0x000000009b4372ca */ /* 0x000fe400000e0000 */
[----:B------:R-:W-:Y:S02]  /*4690*/  R2UR UR68, R156 ;  /* 0x000000009c4472ca */ /* 0x000fe400000e0000 */
[----:B------:R-:W-:Y:S01]  /*46a0*/  R2UR UR69, R157 ;  /* 0x000000009d4572ca */ /* 0x000fe200000e0000 */
[----:B-1----:R-:W-:Y:S01]  /*46b0*/  UMOV UR76, 0x0 ;  /* 0x00000000004c7882 */ /* 0x002fe20000000000 */
[----:B------:R-:W-:Y:S01]  /*46c0*/  R2UR UR74, R160 ;  /* 0x00000000a04a72ca */ /* 0x000fe200000e0000 */
[----:B------:R-:W-:Y:S01]  /*46d0*/  UMOV UR77, 0x4048490 ;  /* 0x04048490004d7882 */ /* 0x000fe20000000000 */
[----:B------:R-:W-:Y:S02]  /*46e0*/  R2UR UR75, R161 ;  /* 0x00000000a14b72ca */ /* 0x000fe400000e0000 */
[----:B------:R-:W-:-:S02]  /*46f0*/  R2UR UR72, R158 ;  /* 0x000000009e4872ca */ /* 0x000fc400000e0000 */
[----:B------:R-:W-:Y:S01]  /*4700*/  R2UR UR73, R159 ;  /* 0x000000009f4972ca */ /* 0x000fe200000e0000 */
[----:B------:R0:W-:Y:S01]  /*4710*/  UTCHMMA gdesc[UR20], gdesc[UR66], tmem[UR7], tmem[UR76], idesc[UR77], UPT ;  /* 0x00ff4c42140075ea */ /* 0x0001e2000b800007 */
[----:B------:R-:W-:-:S04]  /*4720*/  @P1 MOV R4, R4 ;  /* 0x0000000400041202 */ /* 0x000fc80000000f00 */
[----:B------:R-:W-:Y:S01]  /*4730*/  @P1 R2UR UR65, R4 ;  /* 0x00000000044112ca */ /* 0x000fe200000e0000 */
[----:B0-----:R-:W-:Y:S01]  /*4740*/  UMOV UR66, 0x0 ;  /* 0x0000000000427882 */ /* 0x001fe20000000000 */
[----:B------:R-:W-:Y:S02]  /*4750*/  UMOV UR67, 0x4048490 ;  /* 0x0404849000437882 */ /* 0x000fe40000000000 */
[----:B------:R0:W-:Y:S02]  /*4760*/  UTCHMMA gdesc[UR22], gdesc[UR68], tmem[UR7], tmem[UR66], idesc[UR67], UPT ;  /* 0x00ff4244160075ea */ /* 0x0001e4000b800007 */
[----:B0-----:R-:W-:Y:S01]  /*4770*/  UMOV UR68, 0x0 ;  /* 0x0000000000447882 */ /* 0x001fe20000000000 */
[----:B------:R-:W-:Y:S02]  /*4780*/  UMOV UR69, 0x4048490 ;  /* 0x0404849000457882 */ /* 0x000fe40000000000 */
[----:B------:R0:W-:Y:S01]  /*4790*/  UTCHMMA gdesc[UR24], gdesc[UR74], tmem[UR7], tmem[UR68], idesc[UR69], UPT ;  /* 0x00ff444a180075ea */ /* 0x0001e2000b800007 */
[----:B------:R1:W-:Y:S01]  /*47a0*/  UTCHMMA gdesc[UR26], gdesc[UR72], tmem[UR7], tmem[UR66], idesc[UR67], UPT ;  /* 0x00ff42481a0075ea */ /* 0x0003e2000b800007 */
[----:B0-----:R-:W-:Y:S01]  /*47b0*/  UMOV UR74, 0x0 ;  /* 0x00000000004a7882 */ /* 0x001fe20000000000 */
[----:B-1----:R-:W-:Y:S01]  /*47c0*/  UMOV UR72, 0x0 ;  /* 0x0000000000487882 */ /* 0x002fe20000000000 */
[----:B------:R-:W-:Y:S01]  /*47d0*/  UMOV UR73, 0x4048490 ;  /* 0x0404849000497882 */ /* 0x000fe20000000000 */
[----:B------:R-:W-:Y:S01]  /*47e0*/  UMOV UR75, 0x4048490 ;  /* 0x04048490004b7882 */ /* 0x000fe20000000000 */
[----:B------:R0:W-:Y:S01]  /*47f0*/  UTCHMMA gdesc[UR28], gdesc[UR46], tmem[UR7], tmem[UR72], idesc[UR73], UPT ;  /* 0x00ff482e1c0075ea */ /* 0x0001e2000b800007 */
        /* <DEDUP_REMOVED lines=8> */
[----:B------:R0:W-:Y:S01]  /*4880*/  UTCBAR [UR65], URZ ;  /* 0x000000ff410073e9 */ /* 0x0001e200080000ff */
[----:B------:R-:W-:Y:S01]  /*4890*/  NOP ;  /* 0x0000000000007918 */ /* 0x000fe20000000000 */
.L_x_16:
[----:B------:R-:W1:Y:S02]  /*48a0*/  SYNCS.PHASECHK.TRANS64.TRYWAIT P1, [UR4+0xe010], RZ ;  /* 0x00e010ffff0075a7 */ /* 0x000e640008021104 */
[----:B-1----:R-:W-:Y:S05]  /*48b0*/  @!P1 BRA `(.L_x_17) ;  /* 0x0000003800249947 */ /* 0x002fea0003800000 */
.L_x_25:
[----:B------:R-:W-:Y:S01]  /*48c0*/  BAR.SYNC.DEFER_BLOCKING 0x0 ;  /* 0x0000000000007b1d */ /* 0x000fe20000010000 */
[----:B------:R-:W-:-:S04]  /*48d0*/  IADD3 R8, P2, PT, R84, R167, RZ ;  /* 0x000000a754087210 */ /* 0x000fc80007f5e0ff */
[C---:B------:R-:W-:Y:S01]  /*48e0*/  IADD3 R10, P1, PT, R8.reuse, 0x10, RZ ;  /* 0x00000010080a7810 */ /* 0x040fe20007f3e0ff */
[----:B0-----:R-:W0:Y:S01]  /*48f0*/  LDCU UR65, c[0x0][0x3a8] ;  /* 0x00007500ff4177ac */ /* 0x001e220008000800 */
[----:B------:R-:W-:Y:S01]  /*4900*/  IMAD.X R9, RZ, RZ, R177, P2 ;  /* 0x000000ffff097224 */ /* 0x000fe200010e06b1 */
[----:B------:R-:W-:Y:S01]  /*4910*/  LDTM.16dp32bit_t0_t15.x4 R4, tmem[UR8] ;  /* 0x00000008000479ee */ /* 0x000fe20008900000 */
[----:B------:R-:W0:Y:S01]  /*4920*/  LDTM.16dp32bit_t16_t31.x4 R4, tmem[UR8+0x4] ;  /* 0x00000408000479ee */ /* 0x000e220008920000 */
[C---:B------:R-:W-:Y:S01]  /*4930*/  IADD3 R12, P2, PT, R8.reuse, 0x12, RZ ;  /* 0x00000012080c7810 */ /* 0x040fe20007f5e0ff */
[--C-:B------:R-:W-:Y:S01]  /*4940*/  IMAD.X R11, RZ, RZ, R9.reuse, P1 ;  /* 0x000000ffff0b7224 */ /* 0x100fe200008e0609 */
[----:B------:R-:W-:Y:S02]  /*4950*/  IADD3 R8, P1, PT, R8, 0x13, RZ ;  /* 0x0000001308087810 */ /* 0x000fe40007f3e0ff */
[----:B------:R-:W-:Y:S02]  /*4960*/  IADD3.X R13, PT, PT, RZ, R9, RZ, P2, !PT ;  /* 0x00000009ff0d7210 */ /* 0x000fe400017fe4ff */
[CC--:B------:R-:W-:Y:S01]  /*4970*/  ISETP.GT.U32.AND P2, PT, R10.reuse, R87.reuse, PT ;  /* 0x000000570a00720c */ /* 0x0c0fe20003f44070 */
[----:B------:R-:W-:Y:S01]  /*4980*/  IMAD.X R9, RZ, RZ, R9, P1 ;  /* 0x000000ffff097224 */ /* 0x000fe200008e0609 */
[----:B------:R-:W-:-:S02]  /*4990*/  ISETP.GE.U32.AND P1, PT, R10, R87, PT ;  /* 0x000000570a00720c */ /* 0x000fc40003f26070 */
[C---:B------:R-:W-:Y:S02]  /*49a0*/  ISETP.GT.U32.AND.EX P2, PT, R11.reuse, RZ, PT, P2 ;  /* 0x000000ff0b00720c */ /* 0x040fe40003f44120 */
[----:B------:R-:W-:Y:S01]  /*49b0*/  ISETP.GE.U32.AND.EX P1, PT, R11, RZ, PT, P1 ;  /* 0x000000ff0b00720c */ /* 0x000fe20003f26110 */
[----:B------:R-:W1:Y:S01]  /*49c0*/  @!P4 SYNCS.CCTL.IV [UR4+0xe010] ;  /* 0x00e01000ff00c9b1 */ /* 0x000e620008000004 */
[----:B------:R-:W-:Y:S01]  /*49d0*/  NOP ;  /* 0x0000000000007918 */ /* 0x000fe20000000000 */
[----:B0-----:R-:W-:Y:S01]  /*49e0*/  FMUL R4, R4, UR65 ;  /* 0x0000004104047c20 */ /* 0x001fe20008400000 */
[----:B------:R-:W-:Y:S01]  /*49f0*/  FMUL R5, R5, UR65 ;  /* 0x0000004105057c20 */ /* 0x000fe20008400000 */
[----:B------:R-:W-:Y:S01]  /*4a00*/  FMUL R6, R6, UR65 ;  /* 0x0000004106067c20 */ /* 0x000fe20008400000 */
[----:B------:R-:W-:Y:S02]  /*4a10*/  FMUL R7, R7, UR65 ;  /* 0x0000004107077c20 */ /* 0x000fe40008400000 */
[----:B------:R-:W-:-:S02]  /*4a20*/  FSEL R11, R4, -INF , !P2 ;  /* 0xff800000040b7808 */ /* 0x000fc40005000000 */
[-C--:B------:R-:W-:Y:S02]  /*4a30*/  ISETP.GT.U32.AND P2, PT, R12, R87.reuse, PT ;  /* 0x000000570c00720c */ /* 0x080fe40003f44070 */
[----:B------:R-:W-:Y:S02]  /*4a40*/  FSEL R10, R5, -INF , !P1 ;  /* 0xff800000050a7808 */ /* 0x000fe40004800000 */
[----:B------:R-:W-:Y:S02]  /*4a50*/  ISETP.GT.U32.AND P1, PT, R8, R87, PT ;  /* 0x000000570800720c */ /* 0x000fe40003f24070 */
[----:B------:R-:W-:Y:S02]  /*4a60*/  ISETP.GT.U32.AND.EX P2, PT, R13, RZ, PT, P2 ;  /* 0x000000ff0d00720c */ /* 0x000fe40003f44120 */
[----:B------:R-:W-:Y:S02]  /*4a70*/  ISETP.GT.U32.AND.EX P1, PT, R9, RZ, PT, P1 ;  /* 0x000000ff0900720c */ /* 0x000fe40003f24110 */
[----:B------:R-:W-:-:S02]  /*4a80*/  FSEL R9, R6, -INF , !P2 ;  /* 0xff80000006097808 */ /* 0x000fc40005000000 */
[----:B------:R-:W-:Y:S02]  /*4a90*/  FSEL R13, R7, -INF , !P1 ;  /* 0xff800000070d7808 */ /* 0x000fe40004800000 */
[----:B------:R-:W-:-:S04]  /*4aa0*/  FMNMX3 R4, R11, R10, R9, !PT ;  /* 0x0000000a0b047276 */ /* 0x000fc80007800009 */
[----:B------:R-:W-:-:S05]  /*4ab0*/  FMNMX R4, R13, R4, !PT ;  /* 0x000000040d047209 */ /* 0x000fca0007800000 */
[----:B------:R-:W0:Y:S02]  /*4ac0*/  SHFL.BFLY PT, R5, R4, 0x10, 0x1f ;  /* 0x0e001f0004057f89 */ /* 0x000e2400000e0000 */
[----:B0-----:R-:W-:-:S05]  /*4ad0*/  FMNMX R8, R4, R5, !PT ;  /* 0x0000000504087209 */ /* 0x001fca0007800000 */
[----:B-1----:R-:W-:Y:S01]  /*4ae0*/  @!P5 STS [R73+UR4+0xa000], R8 ;  /* 0x00a000084900d988 */ /* 0x002fe20008000804 */
[----:B------:R-:W-:Y:S06]  /*4af0*/  BAR.SYNC.DEFER_BLOCKING 0x0 ;  /* 0x0000000000007b1d */ /* 0x000fec0000010000 */
[----:B------:R-:W0:Y:S04]  /*4b00*/  @!P6 LDS R170, [R72+0xa000] ;  /* 0x00a0000048aae984 */ /* 0x000e280000000800 */
[----:B0-----:R-:W0:Y:S02]  /*4b10*/  SHFL.BFLY PT, R5, R170, 0x1, 0x1f ;  /* 0x0c201f00aa057f89 */ /* 0x001e2400000e0000 */
[----:B0-----:R-:W-:-:S05]  /*4b20*/  FMNMX R5, R170, R5, !PT ;  /* 0x00000005aa057209 */ /* 0x001fca0007800000 */
[----:B------:R-:W-:Y:S01]  /*4b30*/  @P0 STS [R72+0xa000], R5 ;  /* 0x00a0000548000388 */ /* 0x000fe20000000800 */
[----:B------:R-:W-:Y:S06]  /*4b40*/  BAR.SYNC.DEFER_BLOCKING 0x0 ;  /* 0x0000000000007b1d */ /* 0x000fec0000010000 */
[----:B------:R-:W0:Y:S02]  /*4b50*/  LDS R174, [R74+UR4+0xa000] ;  /* 0x00a000044aae7984 */ /* 0x000e240008000800 */
[----:B0-----:R-:W-:-:S05]  /*4b60*/  FMNMX R174, R174, R175, !PT ;  /* 0x000000afaeae7209 */ /* 0x001fca0007800000 */
[----:B------:R-:W-:Y:S01]  /*4b70*/  FADD R4, R11, -R174 ;  /* 0x800000ae0b047221 */ /* 0x000fe20000000000 */
[----:B------:R-:W-:-:S03]  /*4b80*/  IMAD.U32 R11, R22, -0x80000000, RZ ;  /* 0x80000000160b7824 */ /* 0x000fc600078e00ff */
[----:B------:R-:W-:Y:S01]  /*4b90*/  FMUL R6, R4, 1.4426950216293334961 ;  /* 0x3fb8aa3b04067820 */ /* 0x000fe20000400000 */
[----:B------:R-:W-:-:S03]  /*4ba0*/  FADD R4, R10, -R174 ;  /* 0x800000ae0a047221 */ /* 0x000fc60000000000 */
[----:B------:R-:W-:Y:S01]  /*4bb0*/  MUFU.EX2 R25, R6 ;  /* 0x0000000600197308 */ /* 0x000fe20000000800 */
[----:B------:R-:W-:Y:S01]  /*4bc0*/  FMUL R7, R4, 1.4426950216293334961 ;  /* 0x3fb8aa3b04077820 */ /* 0x000fe20000400000 */
[----:B------:R-:W-:-:S04]  /*4bd0*/  FADD R4, R9, -R174 ;  /* 0x800000ae09047221 */ /* 0x000fc80000000000 */
[----:B------:R-:W-:Y:S01]  /*4be0*/  FMUL R5, R4, 1.4426950216293334961 ;  /* 0x3fb8aa3b04057820 */ /* 0x000fe20000400000 */
[----:B------:R-:W-:Y:S01]  /*4bf0*/  FADD R4, R13, -R174 ;  /* 0x800000ae0d047221 */ /* 0x000fe20000000000 */
[----:B------:R-:W0:Y:S03]  /*4c00*/  MUFU.EX2 R36, R7 ;  /* 0x0000000700247308 */ /* 0x000e260000000800 */
[----:B------:R-:W-:-:S05]  /*4c10*/  FMUL R4, R4, 1.4426950216293334961 ;  /* 0x3fb8aa3b04047820 */ /* 0x000fca0000400000 */
[----:B------:R-:W1:Y:S08]  /*4c20*/  MUFU.EX2 R27, R5 ;  /* 0x00000005001b7308 */ /* 0x000e700000000800 */
[----:B------:R-:W2:Y:S01]  /*4c30*/  MUFU.EX2 R29, R4 ;  /* 0x00000004001d7308 */ /* 0x000ea20000000800 */
[----:B0-----:R-:W-:-:S04]  /*4c40*/  FADD R8, R25, R36 ;  /* 0x0000002419087221 */ /* 0x001fc80000000000 */
[----:B-1----:R-:W-:-:S04]  /*4c50*/  FADD R8, R27, R8 ;  /* 0x000000081b087221 */ /* 0x002fc80000000000 */
[----:B--2---:R-:W-:-:S05]  /*4c60*/  FADD R8, R29, R8 ;  /* 0x000000081d087221 */ /* 0x004fca0000000000 */
[----:B------:R-:W0:Y:S02]  /*4c70*/  SHFL.BFLY PT, R9, R8, 0x10, 0x1f ;  /* 0x0e001f0008097f89 */ /* 0x000e2400000e0000 */
[----:B0-----:R-:W-:Y:S01]  /*4c80*/  FADD R6, R8, R9 ;  /* 0x0000000908067221 */ /* 0x001fe20000000000 */
[----:B------:R-:W-:Y:S06]  /*4c90*/  BAR.SYNC.DEFER_BLOCKING 0x0 ;  /* 0x0000000000007b1d */ /* 0x000fec0000010000 */
[----:B------:R0:W-:Y:S02]  /*4ca0*/  @!P5 STS [R73+UR4+0xa000], R6 ;  /* 0x00a000064900d988 */ /* 0x0001e40008000804 */
[----:B------:R-:W-:Y:S01]  /*4cb0*/  BAR.SYNC.DEFER_BLOCKING 0x0 ;  /* 0x0000000000007b1d */ /* 0x000fe20000010000 */
[----:B0-----:R-:W-:-:S05]  /*4cc0*/  IMAD.WIDE R6, R171, 0x2, R118 ;  /* 0x00000002ab067825 */ /* 0x001fca00078e0276 */
[----:B------:R-:W0:Y:S04]  /*4cd0*/  @!P6 LDS R172, [R72+0xa000] ;  /* 0x00a0000048ace984 */ /* 0x000e280000000800 */
[----:B0-----:R-:W0:Y:S02]  /*4ce0*/  SHFL.BFLY PT, R5, R172, 0x1, 0x1f ;  /* 0x0c201f00ac057f89 */ /* 0x001e2400000e0000 */
[----:B0-----:R-:W-:Y:S01]  /*4cf0*/  FADD R9, R172, R5 ;  /* 0x00000005ac097221 */ /* 0x001fe20000000000 */
[----:B------:R-:W-:-:S04]  /*4d00*/  IMAD.WIDE R4, R171, 0x2, R120 ;  /* 0x00000002ab047825 */ /* 0x000fc800078e0278 */
[----:B------:R0:W-:Y:S01]  /*4d10*/  @P0 STS [R72+0xa000], R9 ;  /* 0x00a0000948000388 */ /* 0x0001e20000000800 */
[----:B------:R-:W-:Y:S06]  /*4d20*/  BAR.SYNC.DEFER_BLOCKING 0x0 ;  /* 0x0000000000007b1d */ /* 0x000fec0000010000 */
[----:B------:R0:W1:Y:S01]  /*4d30*/  LDS R173, [R74+UR4+0xa000] ;  /* 0x00a000044aad7984 */ /* 0x0000620008000800 */
[----:B------:R-:W2:Y:S02]  /*4d40*/  SYNCS.PHASECHK.TRANS64.TRYWAIT P1, [R178+URZ], R11 ;  /* 0x0000000bb20075a7 */ /* 0x000ea400080211ff */
[----:B012---:R-:W-:Y:S05]  /*4d50*/  @!P1 BRA `(.L_x_18) ;  /* 0x0000003400089947 */ /* 0x007fea0003800000 */
.L_x_26:
[C---:B------:R-:W-:Y:S01]  /*4d60*/  IMAD.WIDE R8, R171.reuse, 0x2, R116 ;  /* 0x00000002ab087825 */ /* 0x040fe200078e0274 */
[----:B------:R0:W2:Y:S03]  /*4d70*/  LDG.E.U16 R24, desc[UR12][R4.64] ;  /* 0x0000000c04187981 */ /* 0x0000a6000c1e1500 */
[C---:B------:R-:W-:Y:S01]  /*4d80*/  IMAD.WIDE R10, R171.reuse, 0x2, R114 ;  /* 0x00000002ab0a7825 */ /* 0x040fe200078e0272 */
[----:B------:R1:W3:Y:S03]  /*4d90*/  LDG.E.U16 R26, desc[UR12][R6.64] ;  /* 0x0000000c061a7981 */ /* 0x0002e6000c1e1500 */
[C---:B------:R-:W-:Y:S01]  /*4da0*/  IMAD.WIDE R12, R171.reuse, 0x2, R112 ;  /* 0x00000002ab0c7825 */ /* 0x040fe200078e0270 */
[----:B------:R4:W5:Y:S03]  /*4db0*/  LDG.E.U16 R28, desc[UR12][R8.64] ;  /* 0x0000000c081c7981 */ /* 0x000966000c1e1500 */
[C---:B------:R-:W-:Y:S01]  /*4dc0*/  IMAD.WIDE R14, R171.reuse, 0x2, R110 ;  /* 0x00000002ab0e7825 */ /* 0x040fe200078e026e */
[----:B------:R0:W5:Y:S03]  /*4dd0*/  LDG.E.U16 R30, desc[UR12][R10.64] ;  /* 0x0000000c0a1e7981 */ /* 0x000166000c1e1500 */
[C---:B------:R-:W-:Y:S01]  /*4de0*/  IMAD.WIDE R16, R171.reuse, 0x2, R108 ;  /* 0x00000002ab107825 */ /* 0x040fe200078e026c */
[----:B------:R1:W5:Y:S03]  /*4df0*/  LDG.E.U16 R32, desc[UR12][R12.64] ;  /* 0x0000000c0c207981 */ /* 0x000366000c1e1500 */
[C---:B------:R-:W-:Y:S01]  /*4e00*/  IMAD.WIDE R18, R171.reuse, 0x2, R106 ;  /* 0x00000002ab127825 */ /* 0x040fe200078e026a */
[----:B------:R1:W5:Y:S03]  /*4e10*/  LDG.E.U16 R34, desc[UR12][R14.64] ;  /* 0x0000000c0e227981 */ /* 0x000366000c1e1500 */
[C---:B0-----:R-:W-:Y:S01]  /*4e20*/  IMAD.WIDE R4, R171.reuse, 0x2, R104 ;  /* 0x00000002ab047825 */ /* 0x041fe200078e0268 */
[----:B------:R-:W5:Y:S03]  /*4e30*/  LDG.E.U16 R16, desc[UR12][R16.64] ;  /* 0x0000000c10107981 */ /* 0x000f66000c1e1500 */
[C---:B------:R-:W-:Y:S01]  /*4e40*/  IMAD.WIDE R20, R171.reuse, 0x2, R102 ;  /* 0x00000002ab147825 */ /* 0x040fe200078e0266 */
[----:B------:R-:W5:Y:S03]  /*4e50*/  LDG.E.U16 R18, desc[UR12][R18.64] ;  /* 0x0000000c12127981 */ /* 0x000f66000c1e1500 */
[C---:B------:R-:W-:Y:S01]  /*4e60*/  IMAD.WIDE R22, R171.reuse, 0x2, R100 ;  /* 0x00000002ab167825 */ /* 0x040fe200078e0264 */
[----:B------:R-:W5:Y:S03]  /*4e70*/  LDG.E.U16 R4, desc[UR12][R4.64] ;  /* 0x0000000c04047981 */ /* 0x000f66000c1e1500 */
[C---:B-1----:R-:W-:Y:S01]  /*4e80*/  IMAD.WIDE R6, R171.reuse, 0x2, R98 ;  /* 0x00000002ab067825 */ /* 0x042fe200078e0262 */
[----:B------:R0:W5:Y:S03]  /*4e90*/  LDG.E.U16 R178, desc[UR12][R20.64] ;  /* 0x0000000c14b27981 */ /* 0x000166000c1e1500 */
[C---:B----4-:R-:W-:Y:S01]  /*4ea0*/  IMAD.WIDE R8, R171.reuse, 0x2, R96 ;  /* 0x00000002ab087825 */ /* 0x050fe200078e0260 */
[----:B------:R-:W4:Y:S03]  /*4eb0*/  LDG.E.U16 R180, desc[UR12][R22.64] ;  /* 0x0000000c16b47981 */ /* 0x000f26000c1e1500 */
[C---:B------:R-:W-:Y:S01]  /*4ec0*/  IMAD.WIDE R10, R171.reuse, 0x2, R94 ;  /* 0x00000002ab0a7825 */ /* 0x040fe200078e025e */
[----:B------:R-:W4:Y:S03]  /*4ed0*/  LDG.E.U16 R182, desc[UR12][R6.64] ;  /* 0x0000000c06b67981 */ /* 0x000f26000c1e1500 */
[C---:B------:R-:W-:Y:S01]  /*4ee0*/  IMAD.WIDE R12, R171.reuse, 0x2, R92 ;  /* 0x00000002ab0c7825 */ /* 0x040fe200078e025c */
[----:B------:R-:W4:Y:S03]  /*4ef0*/  LDG.E.U16 R184, desc[UR12][R8.64] ;  /* 0x0000000c08b87981 */ /* 0x000f26000c1e1500 */
[----:B------:R-:W-:Y:S01]  /*4f00*/  IMAD.WIDE R14, R171, 0x2, R90 ;  /* 0x00000002ab0e7825 */ /* 0x000fe200078e025a */
[----:B------:R-:W4:Y:S04]  /*4f10*/  LDG.E.U16 R186, desc[UR12][R10.64] ;  /* 0x0000000c0aba7981 */ /* 0x000f28000c1e1500 */
[----:B------:R-:W4:Y:S04]  /*4f20*/  LDG.E.U16 R188, desc[UR12][R12.64] ;  /* 0x0000000c0cbc7981 */ /* 0x000f28000c1e1500 */
[----:B------:R-:W4:Y:S01]  /*4f30*/  LDG.E.U16 R190, desc[UR12][R14.64] ;  /* 0x0000000c0ebe7981 */ /* 0x000f22000c1e1500 */
[----:B0-----:R-:W-:-:S02]  /*4f40*/  F2FP.BF16.F32.PACK_AB R20, R36, R25 ;  /* 0x000000192414723e */ /* 0x001fc400000010ff */
[----:B------:R-:W-:Y:S01]  /*4f50*/  F2FP.BF16.F32.PACK_AB R21, R29, R27 ;  /* 0x0000001b1d15723e */ /* 0x000fe200000010ff */
[----:B------:R-:W-:-:S03]  /*4f60*/  FADD R175, -R174, R175 ;  /* 0x000000afaeaf7221 */ /* 0x000fc60000000100 */
[----:B------:R-:W-:Y:S01]  /*4f70*/  STTM.16dp32bit_t0_t15.x2 tmem[UR10], R20 ;  /* 0x00000014000079ed */ /* 0x000fe2000888000a */
[----:B------:R-:W-:Y:S01]  /*4f80*/  STTM.16dp32bit_t16_t31.x2 tmem[UR10+0x2], R20 ;  /* 0x00000214000079ed */ /* 0x000fe200088a000a */
[----:B------:R-:W-:Y:S01]  /*4f90*/  FMUL R175, R175, 1.4426950216293334961 ;  /* 0x3fb8aa3bafaf7820 */ /* 0x000fe20000400000 */
[----:B------:R-:W-:Y:S01]  /*4fa0*/  IMAD.MOV.U32 R179, RZ, RZ, R166 ;  /* 0x000000ffffb37224 */ /* 0x000fe200078e00a6 */
[----:B--2---:R-:W-:Y:S04]  /*4fb0*/  STS.U16 [R71+UR4+0xc000], R24 ;  /* 0x00c0001847007988 */ /* 0x004fe80008000404 */
[----:B---3--:R-:W-:Y:S04]  /*4fc0*/  STS.U16 [R71+UR4+0xc200], R26 ;  /* 0x00c2001a47007988 */ /* 0x008fe80008000404 */
[----:B-----5:R-:W-:Y:S04]  /*4fd0*/  STS.U16 [R71+UR4+0xc400], R28 ;  /* 0x00c4001c47007988 */ /* 0x020fe80008000404 */
[----:B------:R-:W-:Y:S04]  /*4fe0*/  STS.U16 [R71+UR4+0xc600], R30 ;  /* 0x00c6001e47007988 */ /* 0x000fe80008000404 */
[----:B------:R-:W-:Y:S04]  /*4ff0*/  STS.U16 [R71+UR4+0xc800], R32 ;  /* 0x00c8002047007988 */ /* 0x000fe80008000404 */
[----:B------:R-:W-:Y:S04]  /*5000*/  STS.U16 [R71+UR4+0xca00], R34 ;  /* 0x00ca002247007988 */ /* 0x000fe80008000404 */
[----:B------:R-:W-:Y:S04]  /*5010*/  STS.U16 [R71+UR4+0xcc00], R16 ;  /* 0x00cc001047007988 */ /* 0x000fe80008000404 */
[----:B------:R-:W-:Y:S04]  /*5020*/  STS.U16 [R71+UR4+0xce00], R18 ;  /* 0x00ce001247007988 */ /* 0x000fe80008000404 */
[----:B------:R0:W-:Y:S04]  /*5030*/  STS.U16 [R71+UR4+0xd000], R4 ;  /* 0x00d0000447007988 */ /* 0x0001e80008000404 */
[----:B------:R-:W-:Y:S04]  /*5040*/  STS.U16 [R71+UR4+0xd200], R178 ;  /* 0x00d200b247007988 */ /* 0x000fe80008000404 */
[----:B----4-:R1:W-:Y:S04]  /*5050*/  STS.U16 [R71+UR4+0xd400], R180 ;  /* 0x00d400b447007988 */ /* 0x0103e80008000404 */
[----:B------:R2:W-:Y:S04]  /*5060*/  STS.U16 [R71+UR4+0xd600], R182 ;  /* 0x00d600b647007988 */ /* 0x0005e80008000404 */
[----:B------:R2:W-:Y:S04]  /*5070*/  STS.U16 [R71+UR4+0xd800], R184 ;  /* 0x00d800b847007988 */ /* 0x0005e80008000404 */
[----:B------:R2:W-:Y:S04]  /*5080*/  STS.U16 [R71+UR4+0xda00], R186 ;  /* 0x00da00ba47007988 */ /* 0x0005e80008000404 */
[----:B------:R2:W-:Y:S04]  /*5090*/  STS.U16 [R71+UR4+0xdc00], R188 ;  /* 0x00dc00bc47007988 */ /* 0x0005e80008000404 */
[----:B------:R2:W-:Y:S01]  /*50a0*/  STS.U16 [R71+UR4+0xde00], R190 ;  /* 0x00de00be47007988 */ /* 0x0005e20008000404 */
[----:B------:R-:W3:Y:S02]  /*50b0*/  FENCE.VIEW.ASYNC.T ;  /* 0x00000000000073c6 */ /* 0x000ee40000000200 */
[----:B---3--:R-:W-:Y:S06]  /*50c0*/  BAR.SYNC.DEFER_BLOCKING 0x0 ;  /* 0x0000000000007b1d */ /* 0x008fec0000010000 */
[----:B0-----:R-:W-:Y:S01]  /*50d0*/  LDTM.16dp32bit_t0_t15.x64 R4, tmem[UR6] ;  /* 0x00000006000479ee */ /* 0x001fe20008b00000 */
[----:B------:R-:W0:Y:S01]  /*50e0*/  LDTM.16dp32bit_t16_t31.x64 R4, tmem[UR6+0x40] ;  /* 0x00004006000479ee */ /* 0x000e220008b20000 */
[----:B-1----:R-:W0:Y:S01]  /*50f0*/  MUFU.EX2 R180, R175 ;  /* 0x000000af00b47308 */ /* 0x002e220000000800 */
[----:B------:R-:W-:Y:S01]  /*5100*/  NOP ;  /* 0x0000000000007918 */ /* 0x000fe20000000000 */
[C---:B0-----:R-:W-:Y:S01]  /*5110*/  FMUL R4, R180.reuse, R4 ;  /* 0x00000004b4047220 */ /* 0x041fe20000400000 */
        /* <DEDUP_REMOVED lines=64> */
[----:B------:R2:W-:Y:S01]  /*5520*/  STTM.16dp32bit_t16_t31.x64 tmem[UR6+0x40], R4 ;  /* 0x00004004000079ed */ /* 0x0005e20008b20006 */
[----:B------:R-:W0:Y:S02]  /*5530*/  FENCE.VIEW.ASYNC.T ;  /* 0x00000000000073c6 */ /* 0x000e240000000200 */
[----:B0-----:R-:W-:Y:S06]  /*5540*/  BAR.SYNC.DEFER_BLOCKING 0x0 ;  /* 0x0000000000007b1d */ /* 0x001fec0000010000 */
[----:B------:R0:W-:Y:S06]  /*5550*/  MEMBAR.ALL.CTA ;  /* 0x0000000000007992 */ /* 0x0001ec0000008000 */
[----:B0-----:R-:W0:Y:S01]  /*5560*/  FENCE.VIEW.ASYNC.S ;  /* 0x00000000000073c6 */ /* 0x001e220000000000 */
[----:B------:R-:W-:-:S05]  /*5570*/  LEA R178, R165, UR4, 0x3 ;  /* 0x00000004a5b27c11 */ /* 0x000fca000f8e18ff */
[----:B------:R-:W-:Y:S01]  /*5580*/  VIADD R178, R178, 0xe000 ;  /* 0x0000e000b2b27836 */ /* 0x000fe20000000000 */
[----:B0-----:R-:W-:Y:S06]  /*5590*/  BAR.SYNC.DEFER_BLOCKING 0x0 ;  /* 0x0000000000007b1d */ /* 0x001fec0000010000 */
[----:B------:R-:W-:Y:S05]  /*55a0*/  BRA.U UP1, `(.L_x_19) ;  /* 0x00000001013c7547 */ /* 0x000fea000b800000 */
[----:B------:R-:W-:Y:S02]  /*55b0*/  R2UR UR65, R168 ;  /* 0x00000000a84172ca */ /* 0x000fe400000e0000 */
[----:B------:R-:W-:Y:S01]  /*55c0*/  ELECT P1, URZ, PT ;  /* 0x0000000000ff782f */ /* 0x000fe20003820000 */
[----:B------:R-:W-:Y:S01]  /*55d0*/  UMOV UR68, 0x0 ;  /* 0x0000000000447882 */ /* 0x000fe20000000000 */
[----:B------:R-:W-:-:S09]  /*55e0*/  UMOV UR69, 0x4400490 ;  /* 0x0440049000457882 */ /* 0x000fd20000000000 */
[----:B--2---:R-:W-:Y:S02]  /*55f0*/  IMAD.U32 R4, RZ, RZ, UR65 ;  /* 0x00000041ff047e24 */ /* 0x004fe4000f8e00ff */
[----:B------:R-:W-:-:S03]  /*5600*/  @P1 MOV R5, 0xc0004010 ;  /* 0xc000401000051802 */ /* 0x000fc60000000f00 */
[----:B------:R-:W-:Y:S01]  /*5610*/  @P1 R2UR UR66, R4 ;  /* 0x00000000044212ca */ /* 0x000fe200000e0000 */
[----:B------:R-:W-:Y:S01]  /*5620*/  IMAD.MOV.U32 R4, RZ, RZ, R178 ;  /* 0x000000ffff047224 */ /* 0x000fe200078e00b2 */
[----:B------:R-:W-:Y:S01]  /*5630*/  @P1 R2UR UR67, R5 ;  /* 0x00000000054312ca */ /* 0x000fe200000e0000 */
[----:B------:R-:W-:-:S05]  /*5640*/  IMAD.MOV.U32 R5, RZ, RZ, RZ ;  /* 0x000000ffff057224 */ /* 0x000fca00078e00ff */
[----:B------:R-:W-:-:S04]  /*5650*/  @P1 MOV R4, R4 ;  /* 0x0000000400041202 */ /* 0x000fc80000000f00 */
[----:B------:R-:W-:-:S03]  /*5660*/  @P1 R2UR UR65, R4 ;  /* 0x00000000044112ca */ /* 0x000fc600000e0000 */
[----:B------:R0:W-:Y:S10]  /*5670*/  UTCHMMA tmem[UR9], gdesc[UR66], tmem[UR5], tmem[UR68], idesc[UR69], UPT ;  /* 0x00ff4442090079ea */ /* 0x0001f4000b800005 */
[----:B------:R0:W-:Y:S01]  /*5680*/  UTCBAR [UR65], URZ ;  /* 0x000000ff410073e9 */ /* 0x0001e200080000ff */
[----:B------:R-:W-:Y:S01]  /*5690*/  NOP ;  /* 0x0000000000007918 */ /* 0x000fe20000000000 */
.L_x_19:
[----:B------:R-:W-:Y:S01]  /*56a0*/  IADD3 R167, P1, PT, R167, 0x10, RZ ;  /* 0x00000010a7a77810 */ /* 0x000fe20007f3e0ff */
[----:B------:R-:W-:Y:S02]  /*56b0*/  VIADD R165, R165, 0x1 ;  /* 0x00000001a5a57836 */ /* 0x000fe40000000000 */
[----:B------:R-:W-:Y:S01]  /*56c0*/  FFMA R162, R180, R162, R173 ;  /* 0x000000a2b4a27223 */ /* 0x000fe200000000ad */
[----:B------:R-:W-:Y:S01]  /*56d0*/  VIADD R171, R171, UR11 ;  /* 0x0000000babab7c36 */ /* 0x000fe20008000000 */
[----:B------:R-:W-:Y:S01]  /*56e0*/  IADD3 R169, PT, PT, R163, R169, RZ ;  /* 0x000000a9a3a97210 */ /* 0x000fe20007ffe0ff */
[----:B------:R-:W-:Y:S01]  /*56f0*/  IMAD.X R177, RZ, RZ, R177, P1 ;  /* 0x000000ffffb17224 */ /* 0x000fe200008e06b1 */
[----:B------:R-:W-:Y:S01]  /*5700*/  ISETP.GE.U32.AND P1, PT, R167, R164, PT ;  /* 0x000000a4a700720c */ /* 0x000fe20003f26070 */
[----:B--2---:R-:W-:Y:S01]  /*5710*/  IMAD.MOV.U32 R22, RZ, RZ, R179 ;  /* 0x000000ffff167224 */ /* 0x004fe200078e00b3 */
[----:B------:R-:W-:Y:S01]  /*5720*/  ISETP.GT.AND P2, PT, R165, 0x1, PT ;  /* 0x00000001a500780c */ /* 0x000fe20003f44270 */
[----:B------:R-:W-:Y:S01]  /*5730*/  IMAD.MOV.U32 R175, RZ, RZ, R174 ;  /* 0x000000ffffaf7224 */ /* 0x000fe200078e00ae */
[----:B------:R-:W-:-:S02]  /*5740*/  ISETP.GE.U32.AND.EX P1, PT, R177, RZ, PT, P1 ;  /* 0x000000ffb100720c */ /* 0x000fc40003f26110 */
[----:B------:R-:W-:Y:S02]  /*5750*/  SEL R5, RZ, 0x1, !P2 ;  /* 0x00000001ff057807 */ /* 0x000fe40005000000 */
[----:B------:R-:W-:Y:S02]  /*5760*/  SEL R165, R165, RZ, !P2 ;  /* 0x000000ffa5a57207 */ /* 0x000fe40005000000 */
[----:B------:R-:W-:-:S07]  /*5770*/  LOP3.LUT R166, R166, R5, RZ, 0x3c, !PT ;  /* 0x00000005a6a67212 */ /* 0x000fce00078e3cff */
[----:B------:R-:W-:Y:S05]  /*5780*/  @!P1 BRA `(.L_x_20) ;  /* 0xffffffe800809947 */ /* 0x000fea000383ffff */
[----:B------:R-:W-:Y:S01]  /*5790*/  ISETP.GE.AND P0, PT, R83, 0x1, PT ;  /* 0x000000015300780c */ /* 0x000fe20003f06270 */
[----:B------:R-:W-:-:S12]  /*57a0*/  IMAD.MOV.U32 R175, RZ, RZ, R174 ;  /* 0x000000ffffaf7224 */ /* 0x000fd800078e00ae */
[----:B------:R-:W-:Y:S05]  /*57b0*/  @!P0 BRA `(.L_x_15) ;  /* 0x0000000000108947 */ /* 0x000fea0003800000 */
[----:B------:R-:W-:-:S04]  /*57c0*/  IMAD.U32 R5, R179, -0x80000000, RZ ;  /* 0x80000000b3057824 */ /* 0x000fc800078e00ff */
[----:B------:R-:W1:Y:S02]  /*57d0*/  SYNCS.PHASECHK.TRANS64.TRYWAIT P0, [R178+URZ], R5 ;  /* 0x00000005b20075a7 */ /* 0x000e6400080011ff */
[----:B-1----:R-:W-:Y:S05]  /*57e0*/  @!P0 BRA `(.L_x_21) ;  /* 0x0000002800708947 */ /* 0x002fea0003800000 */
.L_x_27:
[----:B------:R-:W-:-:S07]  /*57f0*/  IMAD.MOV.U32 R175, RZ, RZ, R174 ;  /* 0x000000ffffaf7224 */ /* 0x000fce00078e00ae */
.L_x_15:
[----:B------:R-:W-:Y:S01]  /*5800*/  BAR.SYNC.DEFER_BLOCKING 0x0 ;  /* 0x0000000000007b1d */ /* 0x000fe20000010000 */
[----:B------:R-:W-:Y:S01]  /*5810*/  LEA R86, R86, UR4, 0x8 ;  /* 0x0000000456567c11 */ /* 0x000fe2000f8e40ff */
[C---:B------:R-:W-:Y:S01]  /*5820*/  FMUL R71, R162.reuse, 8388608 ;  /* 0x4b000000a2477820 */ /* 0x040fe20000400000 */
[----:B------:R-:W-:Y:S02]  /*5830*/  SHF.R.U32.HI R72, RZ, 0x2, R0 ;  /* 0x00000002ff487819 */ /* 0x000fe40000011600 */
[----:B------:R-:W-:Y:S02]  /*5840*/  FSETP.GEU.AND P1, PT, R162, 1.175494350822287508e-38, PT ;  /* 0x00800000a200780b */ /* 0x000fe40003f2e000 */
[----:B------:R-:W-:Y:S01]  /*5850*/  LEA R86, R85, R86, 0x6 ;  /* 0x0000005655567211 */ /* 0x000fe200078e30ff */
[----:B------:R-:W-:Y:S01]  /*5860*/  IMAD.MOV.U32 R85, RZ, RZ, 0x3dc6b27f ;  /* 0x3dc6b27fff557424 */ /* 0x000fe200078e00ff */
[----:B------:R-:W-:Y:S02]  /*5870*/  LOP3.LUT R75, R72, 0x38, RZ, 0xc0, !PT ;  /* 0x00000038484b7812 */ /* 0x000fe400078ec0ff */
[----:B------:R-:W-:Y:S01]  /*5880*/  FSETP.GT.AND P0, PT, |R162|, 8.50705917302346158658e+37, PT ;  /* 0x7e800000a200780b */ /* 0x000fe20003f04200 */
[----:B------:R-:W-:Y:S01]  /*5890*/  IMAD R73, R69, 0x10, R86 ;  /* 0x0000001045497824 */ /* 0x000fe200078e0256 */
[----:B------:R-:W-:-:S02]  /*58a0*/  FSEL R103, R71, R162, !P1 ;  /* 0x000000a247677208 */ /* 0x000fc40004800000 */
[----:B------:R-:W-:Y:S01]  /*58b0*/  LOP3.LUT R69, R75, 0x1f, R0, 0xf8, !PT ;  /* 0x0000001f4b457812 */ /* 0x000fe200078ef800 */
[----:B------:R-:W-:Y:S01]  /*58c0*/  IMAD.SHL.U32 R0, R0, 0x10, RZ ;  /* 0x0000001000007824 */ /* 0x000fe200078e00ff */
[----:B------:R-:W-:Y:S01]  /*58d0*/  FSETP.GEU.AND P2, PT, |R162|, 1.175494350822287508e-38, PT ;  /* 0x00800000a200780b */ /* 0x000fe20003f4e200 */
[----:B------:R-:W-:Y:S01]  /*58e0*/  VIADD R71, R103, 0xc0cafb0d ;  /* 0xc0cafb0d67477836 */ /* 0x000fe20000000000 */
[----:B------:R-:W-:Y:S01]  /*58f0*/  LEA R84, R68, R73, 0x3 ;  /* 0x0000004944547211 */ /* 0x000fe200078e18ff */
[C---:B------:R-:W-:Y:S01]  /*5900*/  IMAD.SHL.U32 R74, R69.reuse, 0x8, RZ ;  /* 0x00000008454a7824 */ /* 0x040fe200078e00ff */
[----:B------:R-:W-:Y:S01]  /*5910*/  LOP3.LUT R0, R0, 0x30, RZ, 0xc0, !PT ;  /* 0x0000003000007812 */ /* 0x000fe200078ec0ff */
[----:B------:R-:W-:Y:S01]  /*5920*/  IMAD.SHL.U32 R69, R69, 0x10, RZ ;  /* 0x0000001045457824 */ /* 0x000fe200078e00ff */
[----:B------:R-:W-:Y:S01]  /*5930*/  LOP3.LUT R72, R71, 0xff800000, RZ, 0xc0, !PT ;  /* 0xff80000047487812 */ /* 0x000fe200078ec0ff */
[----:B------:R-:W1:Y:S02]  /*5940*/  @!P4 SYNCS.CCTL.IV [UR4+0xe000] ;  /* 0x00e00000ff00c9b1 */ /* 0x000e640008000004 */
[----:B-1----:R-:W-:Y:S01]  /*5950*/  BAR.SYNC.DEFER_BLOCKING 0x0 ;  /* 0x0000000000007b1d */ /* 0x002fe20000010000 */
[----:B------:R-:W-:Y:S01]  /*5960*/  @P0 FMUL R162, R162, 0.25 ;  /* 0x3e800000a2a20820 */ /* 0x000fe20000400000 */
[----:B------:R-:W-:-:S02]  /*5970*/  LOP3.LUT R75, R74, 0xc0, RZ, 0xc0, !PT ;  /* 0x000000c04a4b7812 */ /* 0x000fc400078ec0ff */
[----:B------:R-:W-:Y:S01]  /*5980*/  FSEL R71, RZ, -23, P1 ;  /* 0xc1b80000ff477808 */ /* 0x000fe20000800000 */
[----:B------:R-:W-:Y:S01]  /*5990*/  @!P2 FMUL R162, R162, 16777216 ;  /* 0x4b800000a2a2a820 */ /* 0x000fe20000400000 */
[----:B------:R-:W-:Y:S01]  /*59a0*/  I2FP.F32.S32 R74, R72 ;  /* 0x00000048004a7245 */ /* 0x000fe20000201400 */
[----:B------:R-:W-:Y:S01]  /*59b0*/  IMAD.IADD R72, R103, 0x1, -R72 ;  /* 0x0000000167487824 */ /* 0x000fe200078e0a48 */
[----:B0--3--:R-:W-:Y:S01]  /*59c0*/  LDTM.16dp32bit_t0_t15.x64 R4, tmem[UR6] ;  /* 0x00000006000479ee */ /* 0x009fe20008b00000 */
[----:B------:R-:W0:Y:S01]  /*59d0*/  LDTM.16dp32bit_t16_t31.x64 R4, tmem[UR6+0x40] ;  /* 0x00004006000479ee */ /* 0x000e220008b20000 */
[----:B------:R-:W1:Y:S01]  /*59e0*/  MUFU.RCP R68, R162 ;  /* 0x000000a200447308 */ /* 0x000e620000001000 */
[----:B------:R-:W-:Y:S01]  /*59f0*/  IADD3 R0, PT, PT, R75, UR4, R0 ;  /* 0x000000044b007c10 */ /* 0x000fe2000fffe000 */
[----:B------:R-:W-:Y:S01]  /*5a00*/  FFMA.FTZ R74, R74, 1.1920928955078125e-07, R71 ;  /* 0x340000004a4a7823 */ /* 0x000fe20000010047 */
[----:B------:R-:W-:Y:S01]  /*5a10*/  FADD R72, R72, -1 ;  /* 0xbf80000048487421 */ /* 0x000fe20000000000 */
[----:B------:R-:W2:Y:S01]  /*5a20*/  LDC R71, c[0x0][0x3e8] ;  /* 0x0000fa00ff477b82 */ /* 0x000ea20000000800 */
[----:B------:R-:W3:Y:S01]  /*5a30*/  LDCU.64 UR6, c[0x0][0x3e0] ;  /* 0x00007c00ff0677ac */ /* 0x000ee20008000a00 */
[----:B------:R-:W-:-:S02]  /*5a40*/  FSETP.NEU.AND P1, PT, R103, RZ, PT ;  /* 0x000000ff6700720b */ /* 0x000fc40003f2d000 */
[----:B------:R-:W-:Y:S01]  /*5a50*/  LOP3.LUT R69, R69, 0xf0, RZ, 0xc0, !PT ;  /* 0x000000f045457812 */ /* 0x000fe200078ec0ff */
[----:B------:R-:W4:Y:S01]  /*5a60*/  @!P4 SYNCS.CCTL.IV [UR4+0xe008] ;  /* 0x00e00800ff00c9b1 */ /* 0x000f220008000004 */
[----:B------:R-:W-:Y:S01]  /*5a70*/  NOP ;  /* 0x0000000000007918 */ /* 0x000fe20000000000 */
[----:B0-----:R-:W-:Y:S01]  /*5a80*/  @P0 FMUL R5, R5, 0.25 ;  /* 0x3e80000005050820 */ /* 0x001fe20000400000 */
[----:B------:R-:W-:Y:S01]  /*5a90*/  @P0 FMUL R11, R11, 0.25 ;  /* 0x3e8000000b0b0820 */ /* 0x000fe20000400000 */
[----:B------:R-:W-:Y:S01]  /*5aa0*/  @P0 FMUL R18, R18, 0.25 ;  /* 0x3e80000012120820 */ /* 0x000fe20000400000 */
[----:B------:R-:W-:Y:S01]  /*5ab0*/  @P0 FMUL R25, R25, 0.25 ;  /* 0x3e80000019190820 */ /* 0x000fe20000400000 */
[----:B------:R-:W-:Y:S01]  /*5ac0*/  @!P2 FMUL R5, R5, 16777216 ;  /* 0x4b8000000505a820 */ /* 0x000fe20000400000 */
[----:B------:R-:W-:Y:S01]  /*5ad0*/  @P0 FMUL R6, R6, 0.25 ;  /* 0x3e80000006060820 */ /* 0x000fe20000400000 */
[----:B------:R-:W-:Y:S01]  /*5ae0*/  @!P2 FMUL R11, R11, 16777216 ;  /* 0x4b8000000b0ba820 */ /* 0x000fe20000400000 */
[----:B------:R-:W-:Y:S01]  /*5af0*/  @P0 FMUL R20, R20, 0.25 ;  /* 0x3e80000014140820 */ /* 0x000fe20000400000 */
[----:B-1----:R-:W-:Y:S01]  /*5b00*/  FMUL R73, R68, R5 ;  /* 0x0000000544497220 */ /* 0x002fe20000400000 */
[----:B------:R-:W-:Y:S01]  /*5b10*/  @!P2 FMUL R18, R18, 16777216 ;  /* 0x4b8000001212a820 */ /* 0x000fe20000400000 */
[----:B------:R-:W-:Y:S01]  /*5b20*/  FFMA.FTZ R5, R72, R85, -0.16845393180847167969 ;  /* 0xbe2c7f3048057423 */ /* 0x000fe20000010055 */
[----:B------:R-:W-:Y:S01]  /*5b30*/  @P0 FMUL R27, R27, 0.25 ;  /* 0x3e8000001b1b0820 */ /* 0x000fe20000400000 */
[----:B------:R-:W-:Y:S01]  /*5b40*/  @!P2 FMUL R25, R25, 16777216 ;  /* 0x4b8000001919a820 */ /* 0x000fe20000400000 */
[----:B------:R-:W-:Y:S01]  /*5b50*/  @P0 FMUL R15, R15, 0.25 ;  /* 0x3e8000000f0f0820 */ /* 0x000fe20000400000 */
[----:B------:R-:W-:Y:S01]  /*5b60*/  @!P2 FMUL R6, R6, 16777216 ;  /* 0x4b8000000606a820 */ /* 0x000fe20000400000 */
[----:B------:R-:W-:Y:S01]  /*5b70*/  FMUL R77, R68, R11 ;  /* 0x0000000b444d7220 */ /* 0x000fe20000400000 */
[----:B------:R-:W-:Y:S01]  /*5b80*/  @P0 FMUL R24, R24, 0.25 ;  /* 0x3e80000018180820 */ /* 0x000fe20000400000 */
[----:B------:R-:W-:Y:S01]  /*5b90*/  @!P2 FMUL R20, R20, 16777216 ;  /* 0x4b8000001414a820 */ /* 0x000fe20000400000 */
[----:B------:R-:W-:Y:S01]  /*5ba0*/  FMUL R11, R68, R18 ;  /* 0x00000012440b7220 */ /* 0x000fe20000400000 */
[----:B------:R-:W-:Y:S01]  /*5bb0*/  FFMA.FTZ R5, R72, R5, 0.1716887056827545166 ;  /* 0x3e2fcf2a48057423 */ /* 0x000fe20000010005 */
[----:B------:R-:W-:Y:S01]  /*5bc0*/  @P0 FMUL R29, R29, 0.25 ;  /* 0x3e8000001d1d0820 */ /* 0x000fe20000400000 */
[----:B------:R-:W-:Y:S01]  /*5bd0*/  @!P2 FMUL R27, R27, 16777216 ;  /* 0x4b8000001b1ba820 */ /* 0x000fe20000400000 */
[----:B------:R-:W-:Y:S01]  /*5be0*/  FMUL R18, R68, R25 ;  /* 0x0000001944127220 */ /* 0x000fe20000400000 */
[----:B--2---:R-:W-:-:S02]  /*5bf0*/  IMAD R25, R2, R71, RZ ;  /* 0x0000004702197224 */ /* 0x004fc400078e02ff */
[----:B------:R-:W-:Y:S01]  /*5c00*/  @!P2 FMUL R15, R15, 16777216 ;  /* 0x4b8000000f0fa820 */ /* 0x000fe20000400000 */
[----:B------:R-:W-:Y:S01]  /*5c10*/  FMUL R75, R68, R6 ;  /* 0x00000006444b7220 */ /* 0x000fe20000400000 */
[----:B------:R-:W-:Y:S01]  /*5c20*/  @!P2 FMUL R24, R24, 16777216 ;  /* 0x4b8000001818a820 */ /* 0x000fe20000400000 */
[----:B------:R-:W-:Y:S01]  /*5c30*/  FMUL R6, R68, R20 ;  /* 0x0000001444067220 */ /* 0x000fe20000400000 */
[----:B------:R-:W-:Y:S01]  /*5c40*/  FFMA.FTZ R5, R72, R5, -0.17900948226451873779 ;  /* 0xbe374e4348057423 */ /* 0x000fe20000010005 */
[----:B------:R-:W-:Y:S01]  /*5c50*/  @P0 FMUL R26, R26, 0.25 ;  /* 0x3e8000001a1a0820 */ /* 0x000fe20000400000 */
[----:B------:R-:W-:Y:S01]  /*5c60*/  @!P2 FMUL R29, R29, 16777216 ;  /* 0x4b8000001d1da820 */ /* 0x000fe20000400000 */
[C---:B------:R-:W-:Y:S01]  /*5c70*/  FMUL R20, R68.reuse, R27 ;  /* 0x0000001b44147220 */ /* 0x040fe20000400000 */
[----:B------:R-:W-:Y:S01]  /*5c80*/  @P0 FMUL R35, R35, 0.25 ;  /* 0x3e80000023230820 */ /* 0x000fe20000400000 */
[----:B------:R-:W-:Y:S02]  /*5c90*/  IMAD R27, R71, 0x4, R25 ;  /* 0x00000004471b7824 */ /* 0x000fe400078e0219 */
[----:B------:R-:W-:Y:S01]  /*5ca0*/  FMUL R78, R68, R15 ;  /* 0x0000000f444e7220 */ /* 0x000fe20000400000 */
[----:B------:R-:W-:Y:S01]  /*5cb0*/  @P0 FMUL R34, R34, 0.25 ;  /* 0x3e80000022220820 */ /* 0x000fe20000400000 */
[----:B------:R-:W-:Y:S01]  /*5cc0*/  FMUL R15, R68, R24 ;  /* 0x00000018440f7220 */ /* 0x000fe20000400000 */
[----:B------:R-:W-:Y:S01]  /*5cd0*/  FFMA.FTZ R5, R72, R5, 0.20512372255325317383 ;  /* 0x3e520bf448057423 */ /* 0x000fe20000010005 */
[----:B------:R-:W-:Y:S01]  /*5ce0*/  @P0 FMUL R43, R43, 0.25 ;  /* 0x3e8000002b2b0820 */ /* 0x000fe20000400000 */
[----:B------:R-:W-:Y:S01]  /*5cf0*/  @!P2 FMUL R26, R26, 16777216 ;  /* 0x4b8000001a1aa820 */ /* 0x000fe20000400000 */
[----:B------:R-:W-:Y:S01]  /*5d00*/  FMUL R24, R68, R29 ;  /* 0x0000001d44187220 */ /* 0x000fe20000400000 */
[----:B------:R-:W-:Y:S01]  /*5d10*/  @P0 FMUL R48, R48, 0.25 ;  /* 0x3e80000030300820 */ /* 0x000fe20000400000 */
[----:B------:R-:W-:Y:S01]  /*5d20*/  @!P2 FMUL R35, R35, 16777216 ;  /* 0x4b8000002323a820 */ /* 0x000fe20000400000 */
[----:B------:R-:W-:-:S02]  /*5d30*/  IMAD R29, R71, 0x4, R27 ;  /* 0x00000004471d7824 */ /* 0x000fc400078e021b */
[----:B------:R-:W-:Y:S01]  /*5d40*/  @P0 FMUL R49, R49, 0.25 ;  /* 0x3e80000031310820 */ /* 0x000fe20000400000 */
[----:B------:R-:W-:Y:S01]  /*5d50*/  @!P2 FMUL R34, R34, 16777216 ;  /* 0x4b8000002222a820 */ /* 0x000fe20000400000 */
[----:B------:R-:W-:Y:S01]  /*5d60*/  FFMA.FTZ R5, R72, R5, -0.24046532809734344482 ;  /* 0xbe763c8b48057423 */ /* 0x000fe20000010005 */
[----:B------:R-:W-:Y:S01]  /*5d70*/  @P0 FMUL R7, R7, 0.25 ;  /* 0x3e80000007070820 */ /* 0x000fe20000400000 */
[----:B------:R-:W-:Y:S01]  /*5d80*/  @!P2 FMUL R43, R43, 16777216 ;  /* 0x4b8000002b2ba820 */ /* 0x000fe20000400000 */
[----:B------:R-:W-:Y:S01]  /*5d90*/  FMUL R79, R68, R26 ;  /* 0x0000001a444f7220 */ /* 0x000fe20000400000 */
[----:B------:R-:W-:Y:S01]  /*5da0*/  @P0 FMUL R4, R4, 0.25 ;  /* 0x3e80000004040820 */ /* 0x000fe20000400000 */
[----:B------:R-:W-:Y:S01]  /*5db0*/  @P0 FMUL R8, R8, 0.25 ;  /* 0x3e80000008080820 */ /* 0x000fe20000400000 */
[----:B------:R-:W-:Y:S01]  /*5dc0*/  @P0 FMUL R50, R50, 0.25 ;  /* 0x3e80000032320820 */ /* 0x000fe20000400000 */
[----:B------:R-:W-:Y:S01]  /*5dd0*/  @!P2 FMUL R48, R48, 16777216 ;  /* 0x4b8000003030a820 */ /* 0x000fe20000400000 */
[C---:B------:R-:W-:Y:S01]  /*5de0*/  FMUL R26, R68.reuse, R35 ;  /* 0x00000023441a7220 */ /* 0x040fe20000400000 */
[----:B------:R-:W-:Y:S01]  /*5df0*/  @P0 FMUL R51, R51, 0.25 ;  /* 0x3e80000033330820 */ /* 0x000fe20000400000 */
[----:B------:R-:W-:Y:S01]  /*5e00*/  @!P2 FMUL R49, R49, 16777216 ;  /* 0x4b8000003131a820 */ /* 0x000fe20000400000 */
[----:B------:R-:W-:Y:S01]  /*5e10*/  LEA R35, R71, R29, 0x2 ;  /* 0x0000001d47237211 */ /* 0x000fe200078e10ff */
[----:B------:R-:W-:Y:S01]  /*5e20*/  FMUL R81, R68, R34 ;  /* 0x0000002244517220 */ /* 0x000fe20000400000 */
[----:B------:R-:W-:Y:S01]  /*5e30*/  FFMA.FTZ R5, R72, R5, 0.28857114911079406738 ;  /* 0x3e93bf9948057423 */ /* 0x000fe20000010005 */
[----:B------:R-:W-:Y:S01]  /*5e40*/  @P0 FMUL R9, R9, 0.25 ;  /* 0x3e80000009090820 */ /* 0x000fe20000400000 */
[----:B------:R-:W-:Y:S01]  /*5e50*/  @!P2 FMUL R7, R7, 16777216 ;  /* 0x4b8000000707a820 */ /* 0x000fe20000400000 */
[----:B------:R-:W-:Y:S01]  /*5e60*/  FMUL R34, R68, R43 ;  /* 0x0000002b44227220 */ /* 0x000fe20000400000 */
[----:B------:R-:W-:Y:S01]  /*5e70*/  @P0 FMUL R12, R12, 0.25 ;  /* 0x3e8000000c0c0820 */ /* 0x000fe20000400000 */
[----:B------:R-:W-:Y:S01]  /*5e80*/  @P0 FMUL R16, R16, 0.25 ;  /* 0x3e80000010100820 */ /* 0x000fe20000400000 */
[----:B------:R-:W-:Y:S01]  /*5e90*/  @!P2 FMUL R4, R4, 16777216 ;  /* 0x4b8000000404a820 */ /* 0x000fe20000400000 */
[----:B------:R-:W-:Y:S01]  /*5ea0*/  @!P2 FMUL R8, R8, 16777216 ;  /* 0x4b8000000808a820 */ /* 0x000fe20000400000 */
[----:B------:R-:W-:Y:S01]  /*5eb0*/  @!P2 FMUL R50, R50, 16777216 ;  /* 0x4b8000003232a820 */ /* 0x000fe20000400000 */
[C---:B------:R-:W-:Y:S01]  /*5ec0*/  FMUL R43, R68.reuse, R48 ;  /* 0x00000030442b7220 */ /* 0x040fe20000400000 */
[----:B------:R-:W-:Y:S01]  /*5ed0*/  @P0 FMUL R53, R53, 0.25 ;  /* 0x3e80000035350820 */ /* 0x000fe20000400000 */
[----:B------:R-:W-:Y:S01]  /*5ee0*/  @!P2 FMUL R51, R51, 16777216 ;  /* 0x4b8000003333a820 */ /* 0x000fe20000400000 */
[----:B------:R-:W-:Y:S01]  /*5ef0*/  FMUL R48, R68, R49 ;  /* 0x0000003144307220 */ /* 0x000fe20000400000 */
[----:B------:R-:W-:Y:S01]  /*5f00*/  FFMA.FTZ R5, R72, R5, -0.36067417263984680176 ;  /* 0xbeb8aa4948057423 */ /* 0x000fe20000010005 */
[----:B------:R-:W-:-:S02]  /*5f10*/  IMAD R49, R71, 0x4, R35 ;  /* 0x0000000447317824 */ /* 0x000fc400078e0223 */
[----:B------:R-:W-:Y:S01]  /*5f20*/  @P0 FMUL R66, R66, 0.25 ;  /* 0x3e80000042420820 */ /* 0x000fe20000400000 */
[----:B------:R-:W-:Y:S01]  /*5f30*/  @P0 FMUL R67, R67, 0.25 ;  /* 0x3e80000043430820 */ /* 0x000fe20000400000 */
[----:B------:R-:W-:Y:S01]  /*5f40*/  @!P2 FMUL R9, R9, 16777216 ;  /* 0x4b8000000909a820 */ /* 0x000fe20000400000 */
[----:B------:R-:W-:Y:S01]  /*5f50*/  FMUL R76, R68, R7 ;  /* 0x00000007444c7220 */ /* 0x000fe20000400000 */
[----:B------:R-:W-:Y:S01]  /*5f60*/  @!P2 FMUL R12, R12, 16777216 ;  /* 0x4b8000000c0ca820 */ /* 0x000fe20000400000 */
[----:B------:R-:W-:Y:S01]  /*5f70*/  @!P2 FMUL R16, R16, 16777216 ;  /* 0x4b8000001010a820 */ /* 0x000fe20000400000 */
[C---:B------:R-:W-:Y:S01]  /*5f80*/  FMUL R4, R68.reuse, R4 ;  /* 0x0000000444047220 */ /* 0x040fe20000400000 */
[C---:B------:R-:W-:Y:S01]  /*5f90*/  FMUL R7, R68.reuse, R8 ;  /* 0x0000000844077220 */ /* 0x040fe20000400000 */
[C---:B------:R-:W-:Y:S01]  /*5fa0*/  FMUL R85, R68.reuse, R50 ;  /* 0x0000003244557220 */ /* 0x040fe20000400000 */
[----:B------:R-:W-:Y:S01]  /*5fb0*/  @!P2 FMUL R53, R53, 16777216 ;  /* 0x4b8000003535a820 */ /* 0x000fe20000400000 */
[----:B------:R-:W-:Y:S01]  /*5fc0*/  FMUL R50, R68, R51 ;  /* 0x0000003344327220 */ /* 0x000fe20000400000 */
[----:B------:R-:W-:Y:S01]  /*5fd0*/  @P0 FMUL R55, R55, 0.25 ;  /* 0x3e80000037370820 */ /* 0x000fe20000400000 */
[----:B------:R-:W-:Y:S01]  /*5fe0*/  FFMA.FTZ R5, R72, R5, 0.48089820146560668945 ;  /* 0x3ef6384a48057423 */ /* 0x000fe20000010005 */
[----:B------:R-:W-:-:S02]  /*5ff0*/  IMAD R51, R71, 0x4, R49 ;  /* 0x0000000447337824 */ /* 0x000fc400078e0231 */
[----:B------:R-:W-:Y:S01]  /*6000*/  @P0 FMUL R17, R17, 0.25 ;  /* 0x3e80000011110820 */ /* 0x000fe20000400000 */
[----:B------:R-:W-:Y:S01]  /*6010*/  @!P2 FMUL R66, R66, 16777216 ;  /* 0x4b8000004242a820 */ /* 0x000fe20000400000 */
[----:B------:R-:W-:Y:S01]  /*6020*/  @!P2 FMUL R67, R67, 16777216 ;  /* 0x4b8000004343a820 */ /* 0x000fe20000400000 */
[----:B------:R-:W-:Y:S01]  /*6030*/  FMUL R8, R68, R9 ;  /* 0x0000000944087220 */ /* 0x000fe20000400000 */
[----:B------:R-:W-:Y:S01]  /*6040*/  @P0 FMUL R28, R28, 0.25 ;  /* 0x3e8000001c1c0820 */ /* 0x000fe20000400000 */
[----:B------:R-:W-:Y:S01]  /*6050*/  @P0 FMUL R32, R32, 0.25 ;  /* 0x3e80000020200820 */ /* 0x000fe20000400000 */
[C---:B------:R-:W-:Y:S01]  /*6060*/  FMUL R12, R68.reuse, R12 ;  /* 0x0000000c440c7220 */ /* 0x040fe20000400000 */
[----:B------:R-:W-:Y:S01]  /*6070*/  FMUL R9, R68, R16 ;  /* 0x0000001044097220 */ /* 0x000fe20000400000 */
[----:B------:R-:W-:Y:S01]  /*6080*/  @P0 FMUL R10, R10, 0.25 ;  /* 0x3e8000000a0a0820 */ /* 0x000fe20000400000 */
        /* <DEDUP_REMOVED lines=32> */
[----:B------:R-:W-:Y:S01]  /*6290*/  FMUL R80, R68, R53 ;  /* 0x0000003544507220 */ /* 0x000fe20000400000 */
[----:B------:R-:W-:Y:S01]  /*62a0*/  F2FP.BF16.F32.PACK_AB R4, R7, R4 ;  /* 0x000000040704723e */ /* 0x000fe200000010ff */
[----:B------:R-:W-:Y:S01]  /*62b0*/  @!P2 FMUL R55, R55, 16777216 ;  /* 0x4b8000003737a820 */ /* 0x000fe20000400000 */
[----:B------:R-:W-:Y:S01]  /*62c0*/  FFMA.FTZ R7, R72, R5, -0.72134751081466674805 ;  /* 0xbf38aa3b48077423 */ /* 0x000fe20000010005 */
[----:B------:R-:W-:Y:S01]  /*62d0*/  ISETP.GE.U32.AND P0, PT, R103, 0x7f800000, PT ;  /* 0x7f8000006700780c */ /* 0x000fe20003f06070 */
[----:B------:R-:W-:-:S02]  /*62e0*/  IMAD R53, R71, 0x4, R51 ;  /* 0x0000000447357824 */ /* 0x000fc400078e0233 */
[----:B------:R-:W-:Y:S01]  /*62f0*/  @!P2 FMUL R17, R17, 16777216 ;  /* 0x4b8000001111a820 */ /* 0x000fe20000400000 */
[----:B------:R-:W-:Y:S01]  /*6300*/  @!P2 FMUL R28, R28, 16777216 ;  /* 0x4b8000001c1ca820 */ /* 0x000fe20000400000 */
[----:B------:R-:W-:Y:S01]  /*6310*/  @!P2 FMUL R32, R32, 16777216 ;  /* 0x4b8000002020a820 */ /* 0x000fe20000400000 */
[C---:B------:R-:W-:Y:S01]  /*6320*/  FMUL R99, R68.reuse, R66 ;  /* 0x0000004244637220 */ /* 0x040fe20000400000 */
[C---:B------:R-:W-:Y:S01]  /*6330*/  FMUL R101, R68.reuse, R67 ;  /* 0x0000004344657220 */ /* 0x040fe20000400000 */
[----:B------:R-:W-:Y:S01]  /*6340*/  F2FP.BF16.F32.PACK_AB R5, R9, R12 ;  /* 0x0000000c0905723e */ /* 0x000fe200000010ff */
[----:B------:R-:W0:Y:S01]  /*6350*/  LDC.64 R66, c[0x0][0x398] ;  /* 0x0000e600ff427b82 */ /* 0x000e220000000a00 */
[----:B------:R-:W-:Y:S01]  /*6360*/  FMUL R82, R68, R55 ;  /* 0x0000003744527220 */ /* 0x000fe20000400000 */
[----:B------:R-:W-:Y:S01]  /*6370*/  FMUL R9, R72, R7 ;  /* 0x0000000748097220 */ /* 0x000fe20000400000 */
[----:B------:R-:W-:Y:S01]  /*6380*/  @!P2 FMUL R13, R13, 16777216 ;  /* 0x4b8000000d0da820 */ /* 0x000fe20000400000 */
[----:B------:R-:W-:Y:S01]  /*6390*/  @!P2 FMUL R57, R57, 16777216 ;  /* 0x4b8000003939a820 */ /* 0x000fe20000400000 */
[----:B------:R-:W-:Y:S01]  /*63a0*/  FMUL R16, R68, R17 ;  /* 0x0000001144107220 */ /* 0x000fe20000400000 */
[----:B------:R-:W-:Y:S01]  /*63b0*/  LEA R55, R71, R53, 0x2 ;  /* 0x0000003547377211 */ /* 0x000fe200078e10ff */
[----:B------:R-:W-:Y:S01]  /*63c0*/  @!P2 FMUL R10, R10, 16777216 ;  /* 0x4b8000000a0aa820 */ /* 0x000fe20000400000 */
[----:B------:R-:W-:Y:S01]  /*63d0*/  @!P2 FMUL R14, R14, 16777216 ;  /* 0x4b8000000e0ea820 */ /* 0x000fe20000400000 */
[C---:B------:R-:W-:Y:S01]  /*63e0*/  FMUL R28, R68.reuse, R28 ;  /* 0x0000001c441c7220 */ /* 0x040fe20000400000 */
[----:B------:R-:W-:Y:S01]  /*63f0*/  FMUL R17, R68, R32 ;  /* 0x0000002044117220 */ /* 0x000fe20000400000 */
[----:B------:R-:W-:Y:S01]  /*6400*/  @!P2 FMUL R21, R21, 16777216 ;  /* 0x4b8000001515a820 */ /* 0x000fe20000400000 */
[----:B------:R-:W-:Y:S01]  /*6410*/  @!P2 FMUL R33, R33, 16777216 ;  /* 0x4b8000002121a820 */ /* 0x000fe20000400000 */
[----:B------:R-:W-:Y:S01]  /*6420*/  FMUL R9, R72, R9 ;  /* 0x0000000948097220 */ /* 0x000fe20000400000 */
[----:B------:R-:W-:Y:S01]  /*6430*/  @!P2 FMUL R59, R59, 16777216 ;  /* 0x4b8000003b3ba820 */ /* 0x000fe20000400000 */
[C---:B------:R-:W-:Y:S01]  /*6440*/  FMUL R13, R68.reuse, R13 ;  /* 0x0000000d440d7220 */ /* 0x040fe20000400000 */
[C---:B------:R-:W-:Y:S01]  /*6450*/  FMUL R89, R68.reuse, R57 ;  /* 0x0000003944597220 */ /* 0x040fe20000400000 */
[C---:B------:R-:W-:Y:S01]  /*6460*/  FMUL R10, R68.reuse, R10 ;  /* 0x0000000a440a7220 */ /* 0x040fe20000400000 */
[----:B------:R-:W-:Y:S01]  /*6470*/  FMUL R14, R68, R14 ;  /* 0x0000000e440e7220 */ /* 0x000fe20000400000 */
[----:B------:R-:W-:-:S02]  /*6480*/  IMAD R57, R71, 0x4, R55 ;  /* 0x0000000447397824 */ /* 0x000fc400078e0237 */
[C---:B------:R-:W-:Y:S01]  /*6490*/  FMUL R21, R68.reuse, R21 ;  /* 0x0000001544157220 */ /* 0x040fe20000400000 */
[----:B------:R-:W-:Y:S01]  /*64a0*/  FMUL R33, R68, R33 ;  /* 0x0000002144217220 */ /* 0x000fe20000400000 */
[----:B------:R-:W-:Y:S01]  /*64b0*/  F2FP.BF16.F32.PACK_AB R7, R17, R28 ;  /* 0x0000001c1107723e */ /* 0x000fe200000010ff */
[----:B------:R-:W-:Y:S01]  /*64c0*/  @!P2 FMUL R56, R56, 16777216 ;  /* 0x4b8000003838a820 */ /* 0x000fe20000400000 */
[----:B------:R-:W-:Y:S01]  /*64d0*/  FFMA.FTZ R17, R72, 1.4426950216293334961, R9 ;  /* 0x3fb8aa3b48117823 */ /* 0x000fe20000010009 */
[----:B------:R-:W-:Y:S01]  /*64e0*/  @!P2 FMUL R61, R61, 16777216 ;  /* 0x4b8000003d3da820 */ /* 0x000fe20000400000 */
[----:B------:R-:W-:Y:S01]  /*64f0*/  FMUL R93, R68, R59 ;  /* 0x0000003b445d7220 */ /* 0x000fe20000400000 */
[----:B------:R-:W-:Y:S01]  /*6500*/  @P0 IMAD.MOV.U32 R2, RZ, RZ, 0x7f800000 ;  /* 0x7f800000ff020424 */ /* 0x000fe200078e00ff */
[----:B------:R-:W-:Y:S01]  /*6510*/  F2FP.BF16.F32.PACK_AB R9, R16, R13 ;  /* 0x0000000d1009723e */ /* 0x000fe200000010ff */
[----:B------:R-:W-:Y:S01]  /*6520*/  IMAD R59, R71, 0x4, R57 ;  /* 0x00000004473b7824 */ /* 0x000fe200078e0239 */
[----:B------:R-:W-:Y:S01]  /*6530*/  F2FP.BF16.F32.PACK_AB R12, R10, R75 ;  /* 0x0000004b0a0c723e */ /* 0x000fe200000010ff */
[----:B------:R-:W-:Y:S01]  /*6540*/  FMUL R87, R68, R56 ;  /* 0x0000003844577220 */ /* 0x000fe20000400000 */
[----:B------:R-:W-:Y:S01]  /*6550*/  F2FP.BF16.F32.PACK_AB R13, R11, R14 ;  /* 0x0000000e0b0d723e */ /* 0x000fe200000010ff */
[----:B------:R-:W-:Y:S01]  /*6560*/  FADD R17, R74, R17 ;  /* 0x000000114a117221 */ /* 0x000fe20000000000 */
[----:B------:R-:W-:Y:S01]  /*6570*/  F2FP.BF16.F32.PACK_AB R8, R8, R73 ;  /* 0x000000490808723e */ /* 0x000fe200000010ff */
[----:B------:R-:W-:Y:S01]  /*6580*/  @!P2 FMUL R58, R58, 16777216 ;  /* 0x4b8000003a3aa820 */ /* 0x000fe20000400000 */
[----:B------:R-:W-:Y:S01]  /*6590*/  F2FP.BF16.F32.PACK_AB R10, R18, R21 ;  /* 0x00000015120a723e */ /* 0x000fe200000010ff */
[----:B------:R-:W-:Y:S01]  /*65a0*/  FMUL R56, R68, R61 ;  /* 0x0000003d44387220 */ /* 0x000fe20000400000 */
[----:B------:R-:W-:Y:S01]  /*65b0*/  F2FP.BF16.F32.PACK_AB R11, R33, R24 ;  /* 0x00000018210b723e */ /* 0x000fe200000010ff */
[----:B------:R-:W-:Y:S01]  /*65c0*/  @P0 FFMA.FTZ R17, R103, R2, +INF ;  /* 0x7f80000067110423 */ /* 0x000fe20000010002 */
[----:B---3--:R-:W-:Y:S01]  /*65d0*/  UIMAD UR6, UR71, UR6, URZ ;  /* 0x00000006470672a4 */ /* 0x008fe2000f8e02ff */
[----:B------:R-:W-:Y:S01]  /*65e0*/  @!P2 FMUL R63, R63, 16777216 ;  /* 0x4b8000003f3fa820 */ /* 0x000fe20000400000 */
[----:B------:R-:W-:-:S02]  /*65f0*/  IMAD R2, R3, UR7, RZ ;  /* 0x0000000703027c24 */ /* 0x000fc4000f8e02ff */
[C---:B------:R-:W-:Y:S01]  /*6600*/  FMUL R91, R68.reuse, R58 ;  /* 0x0000003a445b7220 */ /* 0x040fe20000400000 */
[----:B------:R-:W-:Y:S01]  /*6610*/  IMAD R61, R71, 0x4, R59 ;  /* 0x00000004473d7824 */ /* 0x000fe200078e023b */
[----:B----4-:R1:W-:Y:S01]  /*6620*/  STS.128 [R84+0x400], R8 ;  /* 0x0004000854007388 */ /* 0x0103e20000000c00 */
[----:B------:R-:W-:Y:S01]  /*6630*/  USHF.L.U32 UR8, UR6, 0x1, URZ ;  /* 0x0000000106087899 */ /* 0x000fe200080006ff */
[----:B------:R-:W-:Y:S01]  /*6640*/  FMUL R58, R68, R63 ;  /* 0x0000003f443a7220 */ /* 0x000fe20000400000 */
[----:B------:R-:W-:Y:S01]  /*6650*/  @!P2 FMUL R65, R65, 16777216 ;  /* 0x4b8000004141a820 */ /* 0x000fe20000400000 */
[----:B------:R-:W-:Y:S01]  /*6660*/  LEA R63, R71, R61, 0x2 ;  /* 0x0000003d473f7211 */ /* 0x000fe200078e10ff */
[----:B------:R-:W-:Y:S01]  /*6670*/  UIMAD.WIDE UR6, UR6, 0x2, URZ ;  /* 0x00000002060678a5 */ /* 0x000fe2000f8e02ff */
[----:B------:R-:W-:-:S04]  /*6680*/  IMAD.HI R24, R2, 0x2, RZ ;  /* 0x0000000202187827 */ /* 0x000fc800078e02ff */
[----:B------:R-:W-:Y:S01]  /*6690*/  FMUL R97, R68, R65 ;  /* 0x0000004144617220 */ /* 0x000fe20000400000 */
[----:B------:R-:W-:Y:S01]  /*66a0*/  F2FP.BF16.F32.PACK_AB R6, R15, R6 ;  /* 0x000000060f06723e */ /* 0x000fe200000010ff */
[----:B------:R-:W-:Y:S01]  /*66b0*/  @!P2 FMUL R22, R22, 16777216 ;  /* 0x4b8000001616a820 */ /* 0x000fe20000400000 */
[----:B------:R-:W-:Y:S02]  /*66c0*/  IMAD R65, R71, 0x4, R63 ;  /* 0x0000000447417824 */ /* 0x000fe400078e023f */
[----:B------:R-:W-:Y:S01]  /*66d0*/  @!P2 FMUL R30, R30, 16777216 ;  /* 0x4b8000001e1ea820 */ /* 0x000fe20000400000 */
[----:B------:R-:W-:Y:S01]  /*66e0*/  @!P2 FMUL R23, R23, 16777216 ;  /* 0x4b8000001717a820 */ /* 0x000fe20000400000 */
[----:B------:R2:W-:Y:S01]  /*66f0*/  STS.128 [R84], R4 ;  /* 0x0000000454007388 */ /* 0x0005e20000000c00 */
[----:B------:R-:W-:Y:S01]  /*6700*/  FMUL R22, R68, R22 ;  /* 0x0000001644167220 */ /* 0x000fe20000400000 */
[----:B------:R-:W-:Y:S01]  /*6710*/  @!P2 FMUL R36, R36, 16777216 ;  /* 0x4b8000002424a820 */ /* 0x000fe20000400000 */
[----:B-1----:R-:W-:Y:S01]  /*6720*/  IMAD.SHL.U32 R9, R2, 0x2, RZ ;  /* 0x0000000202097824 */ /* 0x002fe200078e00ff */
[----:B------:R-:W-:Y:S01]  /*6730*/  FSEL R8, R17, -INF , P1 ;  /* 0xff80000011087808 */ /* 0x000fe20000800000 */
[----:B------:R-:W-:Y:S01]  /*6740*/  @!P2 FMUL R40, R40, 16777216 ;  /* 0x4b8000002828a820 */ /* 0x000fe20000400000 */
[----:B------:R-:W-:Y:S01]  /*6750*/  FMUL R30, R68, R30 ;  /* 0x0000001e441e7220 */ /* 0x000fe20000400000 */
[----:B------:R-:W-:Y:S01]  /*6760*/  F2FP.BF16.F32.PACK_AB R14, R79, R22 ;  /* 0x000000164f0e723e */ /* 0x000fe200000010ff */
[----:B------:R-:W-:Y:S01]  /*6770*/  @!P2 FMUL R19, R19, 16777216 ;  /* 0x4b8000001313a820 */ /* 0x000fe20000400000 */
[----:B0-----:R-:W-:Y:S01]  /*6780*/  IADD3 R2, P0, P1, R9, UR8, R66 ;  /* 0x0000000809027c10 */ /* 0x001fe2000f91e042 */
[----:B------:R-:W-:Y:S01]  /*6790*/  @!P2 FMUL R31, R31, 16777216 ;  /* 0x4b8000001f1fa820 */ /* 0x000fe20000400000 */
[----:B------:R-:W-:Y:S01]  /*67a0*/  @!P2 FMUL R41, R41, 16777216 ;  /* 0x4b8000002929a820 */ /* 0x000fe20000400000 */
[----:B------:R-:W-:Y:S01]  /*67b0*/  @!P2 FMUL R38, R38, 16777216 ;  /* 0x4b8000002626a820 */ /* 0x000fe20000400000 */
[----:B------:R-:W-:Y:S01]  /*67c0*/  IADD3.X R24, PT, PT, R24, UR7, R67, P0, P1 ;  /* 0x0000000718187c10 */ /* 0x000fe200087e2443 */
[----:B------:R-:W-:-:S02]  /*67d0*/  IMAD R67, R71, 0x4, R65 ;  /* 0x0000000447437824 */ /* 0x000fc400078e0241 */
[----:B------:R-:W-:Y:S01]  /*67e0*/  @!P2 FMUL R42, R42, 16777216 ;  /* 0x4b8000002a2aa820 */ /* 0x000fe20000400000 */
[----:B--2---:R-:W-:Y:S01]  /*67f0*/  F2FP.BF16.F32.PACK_AB R4, R77, R76 ;  /* 0x0000004c4d04723e */ /* 0x004fe200000010ff */
[----:B------:R-:W-:Y:S01]  /*6800*/  FMUL R23, R68, R23 ;  /* 0x0000001744177220 */ /* 0x000fe20000400000 */
[C---:B------:R-:W-:Y:S02]  /*6810*/  IMAD R73, R71.reuse, 0x4, R67 ;  /* 0x0000000447497824 */ /* 0x040fe400078e0243 */
[----:B------:R-:W-:Y:S01]  /*6820*/  @!P2 FMUL R46, R46, 16777216 ;  /* 0x4b8000002e2ea820 */ /* 0x000fe20000400000 */
[C---:B------:R-:W-:Y:S01]  /*6830*/  FMUL R36, R68.reuse, R36 ;  /* 0x0000002444247220 */ /* 0x040fe20000400000 */
[C---:B------:R-:W-:Y:S01]  /*6840*/  FMUL R83, R68.reuse, R40 ;  /* 0x0000002844537220 */ /* 0x040fe20000400000 */
[----:B------:R-:W-:Y:S01]  /*6850*/  IMAD R75, R71, 0x4, R73 ;  /* 0x00000004474b7824 */ /* 0x000fe200078e0249 */
[----:B------:R-:W-:Y:S01]  /*6860*/  F2FP.BF16.F32.PACK_AB R15, R81, R30 ;  /* 0x0000001e510f723e */ /* 0x000fe200000010ff */
[C---:B------:R-:W-:Y:S01]  /*6870*/  FMUL R19, R68.reuse, R19 ;  /* 0x0000001344137220 */ /* 0x040fe20000400000 */
[C---:B------:R-:W-:Y:S01]  /*6880*/  FMUL R31, R68.reuse, R31 ;  /* 0x0000001f441f7220 */ /* 0x040fe20000400000 */
[C---:B------:R-:W-:Y:S01]  /*6890*/  FMUL R32, R68.reuse, R41 ;  /* 0x0000002944207220 */ /* 0x040fe20000400000 */
[C---:B------:R-:W-:Y:S01]  /*68a0*/  LEA R77, R71.reuse, R75, 0x2 ;  /* 0x0000004b474d7211 */ /* 0x040fe200078e10ff */
[C---:B------:R-:W-:Y:S01]  /*68b0*/  FMUL R38, R68.reuse, R38 ;  /* 0x0000002644267220 */ /* 0x040fe20000400000 */
[C---:B------:R-:W-:Y:S01]  /*68c0*/  FMUL R41, R68.reuse, R42 ;  /* 0x0000002a44297220 */ /* 0x040fe20000400000 */
[----:B------:R-:W-:Y:S01]  /*68d0*/  FMUL R46, R68, R46 ;  /* 0x0000002e442e7220 */ /* 0x000fe20000400000 */
[----:B------:R-:W-:Y:S01]  /*68e0*/  F2FP.BF16.F32.PACK_AB R6, R20, R23 ;  /* 0x000000171406723e */ /* 0x000fe200000010ff */
[----:B------:R-:W-:-:S02]  /*68f0*/  IMAD R79, R71, 0x4, R77 ;  /* 0x00000004474f7824 */ /* 0x000fc400078e024d */
[----:B------:R-:W-:Y:S01]  /*6900*/  @!P2 FMUL R52, R52, 16777216 ;  /* 0x4b8000003434a820 */ /* 0x000fe20000400000 */
[----:B------:R-:W-:Y:S01]  /*6910*/  F2FP.BF16.F32.PACK_AB R20, R83, R36 ;  /* 0x000000245314723e */ /* 0x000fe200000010ff */
[----:B------:R-:W-:Y:S01]  /*6920*/  STS.128 [R84+0x800], R12 ;  /* 0x0008000c54007388 */ /* 0x000fe20000000c00 */
[----:B------:R-:W-:Y:S01]  /*6930*/  IMAD R81, R71, 0x4, R79 ;  /* 0x0000000447517824 */ /* 0x000fe200078e024f */
[----:B------:R-:W-:Y:S01]  /*6940*/  F2FP.BF16.F32.PACK_AB R5, R19, R78 ;  /* 0x0000004e1305723e */ /* 0x000fe200000010ff */
[----:B------:R-:W-:Y:S01]  /*6950*/  FMUL R52, R68, R52 ;  /* 0x0000003444347220 */ /* 0x000fe20000400000 */
[----:B------:R-:W-:Y:S01]  /*6960*/  F2FP.BF16.F32.PACK_AB R7, R26, R31 ;  /* 0x0000001f1a07723e */ /* 0x000fe200000010ff */
[----:B------:R-:W-:Y:S01]  /*6970*/  IMAD R83, R71, 0x4, R81 ;  /* 0x0000000447537824 */ /* 0x000fe200078e0251 */
[----:B------:R-:W-:Y:S01]  /*6980*/  F2FP.BF16.F32.PACK_AB R40, R41, R38 ;  /* 0x000000262928723e */ /* 0x000fe200000010ff */
[----:B------:R-:W-:Y:S01]  /*6990*/  @!P2 FMUL R44, R44, 16777216 ;  /* 0x4b8000002c2ca820 */ /* 0x000fe20000400000 */
[----:B------:R-:W-:Y:S01]  /*69a0*/  F2FP.BF16.F32.PACK_AB R41, R85, R46 ;  /* 0x0000002e5529723e */ /* 0x000fe200000010ff */
[----:B------:R-:W-:Y:S01]  /*69b0*/  IMAD R85, R71, 0x4, R83 ;  /* 0x0000000447557824 */ /* 0x000fe200078e0253 */
[----:B------:R-:W-:Y:S01]  /*69c0*/  STS.128 [R84+0xc00], R4 ;  /* 0x000c000454007388 */ /* 0x000fe20000000c00 */
[----:B------:R-:W-:Y:S01]  /*69d0*/  @!P2 FMUL R54, R54, 16777216 ;  /* 0x4b8000003636a820 */ /* 0x000fe20000400000 */
[----:B------:R-:W-:Y:S01]  /*69e0*/  F2FP.BF16.F32.PACK_AB R22, R87, R52 ;  /* 0x000000345716723e */ /* 0x000fe200000010ff */
[----:B------:R-:W-:Y:S01]  /*69f0*/  @!P2 FMUL R37, R37, 16777216 ;  /* 0x4b8000002525a820 */ /* 0x000fe20000400000 */
[----:B------:R-:W-:Y:S01]  /*6a00*/  LEA R87, R71, R85, 0x2 ;  /* 0x0000005547577211 */ /* 0x000fe200078e10ff */
[C---:B------:R-:W-:Y:S01]  /*6a10*/  FMUL R42, R68.reuse, R44 ;  /* 0x0000002c442a7220 */ /* 0x040fe20000400000 */
[C---:B------:R-:W-:Y:S01]  /*6a20*/  FMUL R54, R68.reuse, R54 ;  /* 0x0000003644367220 */ /* 0x040fe20000400000 */
[----:B------:R-:W-:Y:S01]  /*6a30*/  F2FP.BF16.F32.PACK_AB R38, R89, R80 ;  /* 0x000000505926723e */ /* 0x000fe200000010ff */
[----:B------:R-:W-:Y:S01]  /*6a40*/  FMUL R37, R68, R37 ;  /* 0x0000002544257220 */ /* 0x000fe20000400000 */
[----:B------:R-:W-:Y:S01]  /*6a50*/  IMAD R89, R71, 0x4, R87 ;  /* 0x0000000447597824 */ /* 0x000fe200078e0257 */
[----:B------:R-:W-:Y:S01]  /*6a60*/  F2FP.BF16.F32.PACK_AB R21, R43, R42 ;  /* 0x0000002a2b15723e */ /* 0x000fe200000010ff */
[----:B------:R-:W-:Y:S01]  /*6a70*/  @!P2 FMUL R39, R39, 16777216 ;  /* 0x4b8000002727a820 */ /* 0x000fe20000400000 */
[----:B------:R-:W-:Y:S01]  /*6a80*/  F2FP.BF16.F32.PACK_AB R42, R91, R54 ;  /* 0x000000365b2a723e */ /* 0x000fe200000010ff */
[----:B------:R-:W-:Y:S01]  /*6a90*/  IMAD R91, R71, 0x4, R89 ;  /* 0x00000004475b7824 */ /* 0x000fe200078e0259 */
[-C--:B------:R-:W-:Y:S01]  /*6aa0*/  LEA R30, P0, R25, R2.reuse, 0x1 ;  /* 0x00000002191e7211 */ /* 0x080fe200078008ff */
[----:B------:R-:W-:Y:S01]  /*6ab0*/  @!P2 FMUL R45, R45, 16777216 ;  /* 0x4b8000002d2da820 */ /* 0x000fe20000400000 */
[----:B------:R-:W-:Y:S01]  /*6ac0*/  F2FP.BF16.F32.PACK_AB R36, R32, R37 ;  /* 0x000000252024723e */ /* 0x000fe200000010ff */
[----:B------:R-:W-:Y:S01]  /*6ad0*/  @!P2 FMUL R47, R47, 16777216 ;  /* 0x4b8000002f2fa820 */ /* 0x000fe20000400000 */
[----:B------:R-:W-:Y:S01]  /*6ae0*/  @!P2 FMUL R60, R60, 16777216 ;  /* 0x4b8000003c3ca820 */ /* 0x000fe20000400000 */
[----:B------:R-:W-:Y:S01]  /*6af0*/  @!P2 FMUL R62, R62, 16777216 ;  /* 0x4b8000003e3ea820 */ /* 0x000fe20000400000 */
[----:B------:R-:W-:Y:S01]  /*6b00*/  @!P2 FMUL R64, R64, 16777216 ;  /* 0x4b8000004040a820 */ /* 0x000fe20000400000 */
[----:B------:R-:W-:Y:S01]  /*6b10*/  LEA R32, P1, R27, R2, 0x1 ;  /* 0x000000021b207211 */ /* 0x000fe200078208ff */
[----:B------:R-:W-:Y:S01]  /*6b20*/  FMUL R39, R68, R39 ;  /* 0x0000002744277220 */ /* 0x000fe20000400000 */
[----:B------:R-:W-:Y:S01]  /*6b30*/  LEA.HI.X.SX32 R31, R25, R24, 0x1, P0 ;  /* 0x00000018191f7211 */ /* 0x000fe200000f0eff */
[----:B------:R-:W-:-:S02]  /*6b40*/  IMAD R25, R71, 0x4, R91 ;  /* 0x0000000447197824 */ /* 0x000fc400078e025b */
[C---:B------:R-:W-:Y:S01]  /*6b50*/  FMUL R45, R68.reuse, R45 ;  /* 0x0000002d442d7220 */ /* 0x040fe20000400000 */
[C---:B------:R-:W-:Y:S01]  /*6b60*/  FMUL R47, R68.reuse, R47 ;  /* 0x0000002f442f7220 */ /* 0x040fe20000400000 */
[C---:B------:R-:W-:Y:S01]  /*6b70*/  FMUL R60, R68.reuse, R60 ;  /* 0x0000003c443c7220 */ /* 0x040fe20000400000 */
[C---:B------:R-:W-:Y:S01]  /*6b80*/  FMUL R62, R68.reuse, R62 ;  /* 0x0000003e443e7220 */ /* 0x040fe20000400000 */
[----:B------:R-:W-:Y:S01]  /*6b90*/  FMUL R95, R68, R64 ;  /* 0x00000040445f7220 */ /* 0x000fe20000400000 */
[----:B------:R-:W-:Y:S01]  /*6ba0*/  LEA.HI.X.SX32 R33, R27, R24, 0x1, P1 ;  /* 0x000000181b217211 */ /* 0x000fe200008f0eff */
[----:B------:R-:W-:Y:S01]  /*6bb0*/  IMAD R27, R71, 0x4, R25 ;  /* 0x00000004471b7824 */ /* 0x000fe200078e0219 */
[----:B------:R-:W-:Y:S01]  /*6bc0*/  LEA R68, R70, UR4, 0x4 ;  /* 0x0000000446447c11 */ /* 0x000fe2000f8e20ff */
[----:B------:R-:W-:Y:S01]  /*6bd0*/  BAR.SYNC.DEFER_BLOCKING 0x0 ;  /* 0x0000000000007b1d */ /* 0x000fe20000010000 */
[----:B------:R-:W-:Y:S01]  /*6be0*/  FFMA R175, R8, 0.69314718246459960938, R175 ;  /* 0x3f31721808af7823 */ /* 0x000fe200000000af */
[----:B------:R-:W-:-:S02]  /*6bf0*/  F2FP.BF16.F32.PACK_AB R46, R93, R82 ;  /* 0x000000525d2e723e */ /* 0x000fc400000010ff */
[----:B------:R-:W-:Y:S02]  /*6c00*/  LEA R93, R71, R27, 0x2 ;  /* 0x0000001b475d7211 */ /* 0x000fe400078e10ff */
[----:B------:R-:W-:Y:S01]  /*6c10*/  F2FP.BF16.F32.PACK_AB R23, R95, R60 ;  /* 0x0000003c5f17723e */ /* 0x000fe200000010ff */
[----:B------:R-:W0:Y:S01]  /*6c20*/  LDCU UR6, c[0x0][0x3ec] ;  /* 0x00007d80ff0677ac */ /* 0x000e220008000800 */
[----:B------:R-:W-:Y:S01]  /*6c30*/  F2FP.BF16.F32.PACK_AB R44, R34, R39 ;  /* 0x00000027222c723e */ /* 0x000fe200000010ff */
[----:B------:R-:W-:Y:S01]  /*6c40*/  IMAD R95, R71, 0x4, R93 ;  /* 0x00000004475f7824 */ /* 0x000fe200078e025d */
[----:B------:R-:W-:Y:S02]  /*6c50*/  F2FP.BF16.F32.PACK_AB R39, R97, R56 ;  /* 0x000000386127723e */ /* 0x000fe400000010ff */
[----:B------:R-:W-:Y:S01]  /*6c60*/  F2FP.BF16.F32.PACK_AB R43, R99, R62 ;  /* 0x0000003e632b723e */ /* 0x000fe200000010ff */
[----:B------:R-:W-:Y:S01]  /*6c70*/  IMAD R97, R71, 0x4, R95 ;  /* 0x0000000447617824 */ /* 0x000fe200078e025f */
[----:B------:R-:W-:-:S02]  /*6c80*/  F2FP.BF16.F32.PACK_AB R37, R48, R45 ;  /* 0x0000002d3025723e */ /* 0x000fc400000010ff */
[----:B------:R-:W-:Y:S01]  /*6c90*/  F2FP.BF16.F32.PACK_AB R45, R50, R47 ;  /* 0x0000002f322d723e */ /* 0x000fe200000010ff */
[----:B------:R-:W-:Y:S01]  /*6ca0*/  IMAD R99, R71, 0x4, R97 ;  /* 0x0000000447637824 */ /* 0x000fe200078e0261 */
[----:B------:R-:W-:Y:S02]  /*6cb0*/  F2FP.BF16.F32.PACK_AB R47, R101, R58 ;  /* 0x0000003a652f723e */ /* 0x000fe400000010ff */
[-C--:B------:R-:W-:Y:S01]  /*6cc0*/  LEA R34, P0, R35, R2.reuse, 0x1 ;  /* 0x0000000223227211 */ /* 0x080fe200078008ff */
[----:B------:R-:W-:Y:S01]  /*6cd0*/  IMAD R101, R71, 0x4, R99 ;  /* 0x0000000447657824 */ /* 0x000fe200078e0263 */
[----:B------:R-:W-:Y:S01]  /*6ce0*/  LEA R28, P2, R29, R2, 0x1 ;  /* 0x000000021d1c7211 */ /* 0x000fe200078408ff */
[----:B------:R-:W1:Y:S01]  /*6cf0*/  LDS.128 R16, [R68] ;  /* 0x0000000044107984 */ /* 0x000e620000000c00 */
[-C--:B------:R-:W-:Y:S01]  /*6d00*/  LEA.HI.X.SX32 R35, R35, R24.reuse, 0x1, P0 ;  /* 0x0000001823237211 */ /* 0x080fe200000f0eff */
[----:B0-----:R-:W-:Y:S01]  /*6d10*/  UIMAD UR6, UR71, UR6, URZ ;  /* 0x00000006470672a4 */ /* 0x001fe2000f8e02ff */
[----:B------:R-:W-:Y:S01]  /*6d20*/  LEA R103, R71, R101, 0x2 ;  /* 0x0000006547677211 */ /* 0x000fe200078e10ff */
[----:B------:R-:W-:Y:S01]  /*6d30*/  LDS.128 R12, [R68+0x1000] ;  /* 0x00100000440c7984 */ /* 0x000fe20000000c00 */
[----:B------:R-:W-:-:S03]  /*6d40*/  LEA.HI.X.SX32 R29, R29, R24, 0x1, P2 ;  /* 0x000000181d1d7211 */ /* 0x000fc600010f0eff */
[----:B------:R-:W-:Y:S01]  /*6d50*/  LDS.128 R8, [R68+0x2000] ;  /* 0x0020000044087984 */ /* 0x000fe20000000c00 */
[----:B------:R-:W-:-:S03]  /*6d60*/  IMAD R105, R71, 0x4, R103 ;  /* 0x0000000447697824 */ /* 0x000fc600078e0267 */
[----:B------:R-:W-:Y:S01]  /*6d70*/  LDS.128 R4, [R68+0x3000] ;  /* 0x0030000044047984 */ /* 0x000fe20000000c00 */
[C---:B------:R-:W-:Y:S01]  /*6d80*/  IMAD R107, R71.reuse, 0x4, R105 ;  /* 0x00000004476b7824 */ /* 0x040fe200078e0269 */
[----:B------:R-:W-:Y:S03]  /*6d90*/  BAR.SYNC.DEFER_BLOCKING 0x0 ;  /* 0x0000000000007b1d */ /* 0x000fe60000010000 */
[----:B------:R-:W-:-:S04]  /*6da0*/  IMAD R109, R71, 0x4, R107 ;  /* 0x00000004476d7824 */ /* 0x000fc800078e026b */
[----:B------:R-:W-:-:S05]  /*6db0*/  IMAD R111, R71, 0x4, R109 ;  /* 0x00000004476f7824 */ /* 0x000fca00078e026d */
[----:B------:R-:W-:-:S05]  /*6dc0*/  LEA R113, R71, R111, 0x2 ;  /* 0x0000006f47717211 */ /* 0x000fca00078e10ff */
[----:B------:R-:W-:-:S04]  /*6dd0*/  IMAD R115, R71, 0x4, R113 ;  /* 0x0000000447737824 */ /* 0x000fc800078e0271 */
[----:B------:R-:W-:-:S04]  /*6de0*/  IMAD R117, R71, 0x4, R115 ;  /* 0x0000000447757824 */ /* 0x000fc800078e0273 */
[C---:B------:R-:W-:Y:S01]  /*6df0*/  IMAD R119, R71.reuse, 0x4, R117 ;  /* 0x0000000447777824 */ /* 0x040fe200078e0275 */
[----:B------:R0:W-:Y:S01]  /*6e00*/  STS.128 [R84+0xc00], R44 ;  /* 0x000c002c54007388 */ /* 0x0001e20000000c00 */
[----:B-1----:R-:W-:Y:S02]  /*6e10*/  PRMT R160, R16, 0x7632, R160 ;  /* 0x0000763210a07816 */ /* 0x002fe400000000a0 */
[----:B------:R-:W-:Y:S01]  /*6e20*/  IMAD R121, R71, 0x4, R119 ;  /* 0x0000000447797824 */ /* 0x000fe200078e0277 */
[----:B------:R1:W-:Y:S04]  /*6e30*/  STS.128 [R84+0x400], R36 ;  /* 0x0004002454007388 */ /* 0x0003e80000000c00 */
[----:B------:R2:W-:Y:S04]  /*6e40*/  STS.128 [R84+0x800], R40 ;  /* 0x0008002854007388 */ /* 0x0005e80000000c00 */
[----:B------:R3:W-:Y:S01]  /*6e50*/  STS.128 [R84], R20 ;  /* 0x0000001454007388 */ /* 0x0007e20000000c00 */
[----:B------:R-:W-:Y:S01]  /*6e60*/  BAR.SYNC.DEFER_BLOCKING 0x0 ;  /* 0x0000000000007b1d */ /* 0x000fe20000010000 */
[----:B0-----:R-:W-:-:S02]  /*6e70*/  LEA R44, P0, R53, R2, 0x1 ;  /* 0x00000002352c7211 */ /* 0x001fc400078008ff */
[----:B-1----:R-:W-:Y:S02]  /*6e80*/  LEA R36, P1, R49, R2, 0x1 ;  /* 0x0000000231247211 */ /* 0x002fe400078208ff */
[----:B------:R-:W-:Y:S02]  /*6e90*/  LEA.HI.X.SX32 R45, R53, R24, 0x1, P0 ;  /* 0x00000018352d7211 */ /* 0x000fe400000f0eff */
[-C--:B------:R-:W-:Y:S02]  /*6ea0*/  LEA R46, P0, R59, R2.reuse, 0x1 ;  /* 0x000000023b2e7211 */ /* 0x080fe400078008ff */
[----:B------:R-:W-:Y:S02]  /*6eb0*/  LEA R38, P2, R51, R2, 0x1 ;  /* 0x0000000233267211 */ /* 0x000fe400078408ff */
[-C--:B------:R-:W-:Y:S02]  /*6ec0*/  LEA.HI.X.SX32 R37, R49, R24.reuse, 0x1, P1 ;  /* 0x0000001831257211 */ /* 0x080fe400008f0eff */
[----:B------:R-:W-:-:S02]  /*6ed0*/  LEA.HI.X.SX32 R47, R59, R24, 0x1, P0 ;  /* 0x000000183b2f7211 */ /* 0x000fc400000f0eff */
[-C--:B--2---:R-:W-:Y:S02]  /*6ee0*/  LEA R40, P1, R55, R2.reuse, 0x1 ;  /* 0x0000000237287211 */ /* 0x084fe400078208ff */
[----:B------:R-:W-:Y:S02]  /*6ef0*/  LEA R50, P0, R63, R2, 0x1 ;  /* 0x000000023f327211 */ /* 0x000fe400078008ff */
[----:B------:R-:W-:Y:S02]  /*6f00*/  LEA.HI.X.SX32 R39, R51, R24, 0x1, P2 ;  /* 0x0000001833277211 */ /* 0x000fe400010f0eff */
[----:B------:R-:W-:Y:S02]  /*6f10*/  LEA R42, P2, R57, R2, 0x1 ;  /* 0x00000002392a7211 */ /* 0x000fe400078408ff */
[-C--:B------:R-:W-:Y:S01]  /*6f20*/  LEA.HI.X.SX32 R41, R55, R24.reuse, 0x1, P1 ;  /* 0x0000001837297211 */ /* 0x080fe200008f0eff */
[----:B------:R-:W0:Y:S01]  /*6f30*/  LDS.128 R20, [R68] ;  /* 0x0000000044147984 */ /* 0x000e220000000c00 */
[----:B------:R-:W-:-:S02]  /*6f40*/  LEA.HI.X.SX32 R51, R63, R24, 0x1, P0 ;  /* 0x000000183f337211 */ /* 0x000fc400000f0eff */
[-C--:B------:R-:W-:Y:S01]  /*6f50*/  LEA R48, P1, R61, R2.reuse, 0x1 ;  /* 0x000000023d307211 */ /* 0x080fe200078208ff */
[----:B------:R-:W-:Y:S01]  /*6f60*/  STG.E.U16 desc[UR12][R30.64], R16 ;  /* 0x000000101e007986 */ /* 0x000fe2000c10150c */
[----:B------:R-:W-:Y:S02]  /*6f70*/  LEA R56, P0, R65, R2, 0x1 ;  /* 0x0000000241387211 */ /* 0x000fe400078008ff */
[-C--:B------:R-:W-:Y:S01]  /*6f80*/  LEA.HI.X.SX32 R43, R57, R24.reuse, 0x1, P2 ;  /* 0x00000018392b7211 */ /* 0x080fe200010f0eff */
[----:B------:R-:W-:Y:S01]  /*6f90*/  STG.E.U16 desc[UR12][R32.64], R160 ;  /* 0x000000a020007986 */ /* 0x000fe2000c10150c */
[-C--:B------:R-:W-:Y:S02]  /*6fa0*/  LEA.HI.X.SX32 R49, R61, R24.reuse, 0x1, P1 ;  /* 0x000000183d317211 */ /* 0x080fe400008f0eff */
[----:B------:R-:W-:Y:S01]  /*6fb0*/  LEA.HI.X.SX32 R57, R65, R24, 0x1, P0 ;  /* 0x0000001841397211 */ /* 0x000fe200000f0eff */
[----:B------:R1:W-:Y:S01]  /*6fc0*/  STG.E.U16 desc[UR12][R28.64], R17 ;  /* 0x000000111c007986 */ /* 0x0003e2000c10150c */
[----:B------:R-:W-:-:S02]  /*6fd0*/  LEA R54, P1, R67, R2, 0x1 ;  /* 0x0000000243367211 */ /* 0x000fc400078208ff */
[-C--:B------:R-:W-:Y:S02]  /*6fe0*/  LEA R58, P0, R75, R2.reuse, 0x1 ;  /* 0x000000024b3a7211 */ /* 0x080fe400078008ff */
[----:B------:R-:W-:Y:S02]  /*6ff0*/  LEA R52, P2, R73, R2, 0x1 ;  /* 0x0000000249347211 */ /* 0x000fe400078408ff */
[-C--:B------:R-:W-:Y:S02]  /*7000*/  LEA.HI.X.SX32 R55, R67, R24.reuse, 0x1, P1 ;  /* 0x0000001843377211 */ /* 0x080fe400008f0eff */
[----:B------:R-:W-:Y:S02]  /*7010*/  LEA.HI.X.SX32 R59, R75, R24, 0x1, P0 ;  /* 0x000000184b3b7211 */ /* 0x000fe400000f0eff */
[-C--:B------:R-:W-:Y:S02]  /*7020*/  LEA R62, P1, R77, R2.reuse, 0x1 ;  /* 0x000000024d3e7211 */ /* 0x080fe400078208ff */
[----:B------:R-:W-:-:S02]  /*7030*/  LEA R72, P0, R81, R2, 0x1 ;  /* 0x0000000251487211 */ /* 0x000fc400078008ff */
[----:B------:R-:W-:Y:S02]  /*7040*/  LEA.HI.X.SX32 R53, R73, R24, 0x1, P2 ;  /* 0x0000001849357211 */ /* 0x000fe400010f0eff */
[----:B------:R-:W-:Y:S02]  /*7050*/  LEA R60, P2, R79, R2, 0x1 ;  /* 0x000000024f3c7211 */ /* 0x000fe400078408ff */
[-C--:B------:R-:W-:Y:S02]  /*7060*/  LEA.HI.X.SX32 R63, R77, R24.reuse, 0x1, P1 ;  /* 0x000000184d3f7211 */ /* 0x080fe400008f0eff */
[----:B------:R-:W-:Y:S02]  /*7070*/  LEA.HI.X.SX32 R73, R81, R24, 0x1, P0 ;  /* 0x0000001851497211 */ /* 0x000fe400000f0eff */
[-C--:B------:R-:W-:Y:S02]  /*7080*/  LEA R64, P1, R83, R2.reuse, 0x1 ;  /* 0x0000000253407211 */ /* 0x080fe400078208ff */
[----:B------:R-:W-:-:S02]  /*7090*/  LEA R78, P0, R87, R2, 0x1 ;  /* 0x00000002574e7211 */ /* 0x000fc400078008ff */
[-C--:B------:R-:W-:Y:S02]  /*70a0*/  LEA.HI.X.SX32 R61, R79, R24.reuse, 0x1, P2 ;  /* 0x000000184f3d7211 */ /* 0x080fe400010f0eff */
[-C--:B------:R-:W-:Y:S02]  /*70b0*/  LEA.HI.X.SX32 R65, R83, R24.reuse, 0x1, P1 ;  /* 0x0000001853417211 */ /* 0x080fe400008f0eff */
[----:B------:R-:W-:Y:S02]  /*70c0*/  LEA.HI.X.SX32 R79, R87, R24, 0x1, P0 ;  /* 0x00000018574f7211 */ /* 0x000fe400000f0eff */
[-C--:B------:R-:W-:Y:S02]  /*70d0*/  LEA R76, P1, R89, R2.reuse, 0x1 ;  /* 0x00000002594c7211 */ /* 0x080fe400078208ff */
[----:B------:R-:W-:Y:S02]  /*70e0*/  LEA R82, P0, R25, R2, 0x1 ;  /* 0x0000000219527211 */ /* 0x000fe400078008ff */
[----:B------:R-:W-:-:S02]  /*70f0*/  LEA.HI.X.SX32 R77, R89, R24, 0x1, P1 ;  /* 0x00000018594d7211 */ /* 0x000fc400008f0eff */
[----:B------:R-:W-:Y:S02]  /*7100*/  LEA.HI.X.SX32 R83, R25, R24, 0x1, P0 ;  /* 0x0000001819537211 */ /* 0x000fe400000f0eff */
[-C--:B------:R-:W-:Y:S02]  /*7110*/  LEA R80, P1, R27, R2.reuse, 0x1 ;  /* 0x000000021b507211 */ /* 0x080fe400078208ff */
[----:B------:R-:W-:Y:S02]  /*7120*/  LEA R25, R71, R121, 0x2 ;  /* 0x0000007947197211 */ /* 0x000fe400078e10ff */
[----:B------:R-:W-:Y:S02]  /*7130*/  LEA R66, P2, R85, R2, 0x1 ;  /* 0x0000000255427211 */ /* 0x000fe400078408ff */
[-C--:B------:R-:W-:Y:S01]  /*7140*/  LEA.HI.X.SX32 R81, R27, R24.reuse, 0x1, P1 ;  /* 0x000000181b517211 */ /* 0x080fe200008f0eff */
[----:B------:R-:W-:Y:S01]  /*7150*/  IMAD R27, R71, 0x4, R25 ;  /* 0x00000004471b7824 */ /* 0x000fe200078e0219 */
[----:B------:R-:W-:-:S02]  /*7160*/  LEA.HI.X.SX32 R67, R85, R24, 0x1, P2 ;  /* 0x0000001855437211 */ /* 0x000fc400010f0eff */
[-C--:B------:R-:W-:Y:S01]  /*7170*/  LEA R74, P2, R91, R2.reuse, 0x1 ;  /* 0x000000025b4a7211 */ /* 0x080fe200078408ff */
[----:B------:R-:W-:Y:S01]  /*7180*/  IMAD R123, R71, 0x4, R27 ;  /* 0x00000004477b7824 */ /* 0x000fe200078e021b */
[----:B------:R-:W-:Y:S02]  /*7190*/  LEA R86, P0, R95, R2, 0x1 ;  /* 0x000000025f567211 */ /* 0x000fe400078008ff */
[----:B------:R-:W-:Y:S01]  /*71a0*/  LEA.HI.X.SX32 R75, R91, R24, 0x1, P2 ;  /* 0x000000185b4b7211 */ /* 0x000fe200010f0eff */
[----:B------:R-:W-:Y:S01]  /*71b0*/  IMAD R125, R71, 0x4, R123 ;  /* 0x00000004477d7824 */ /* 0x000fe200078e027b */
[-C--:B---3--:R-:W-:Y:S02]  /*71c0*/  LEA R84, P2, R93, R2.reuse, 0x1 ;  /* 0x000000025d547211 */ /* 0x088fe400078408ff */
[----:B------:R-:W-:Y:S01]  /*71d0*/  LEA R90, P1, R97, R2, 0x1 ;  /* 0x00000002615a7211 */ /* 0x000fe200078208ff */
[----:B------:R-:W-:Y:S01]  /*71e0*/  IMAD R127, R71, 0x4, R125 ;  /* 0x00000004477f7824 */ /* 0x000fe200078e027d */
[----:B------:R-:W-:-:S02]  /*71f0*/  LEA.HI.X.SX32 R85, R93, R24, 0x1, P2 ;  /* 0x000000185d557211 */ /* 0x000fc400010f0eff */
[----:B------:R-:W-:Y:S02]  /*7200*/  LEA R88, P2, R99, R2, 0x1 ;  /* 0x0000000263587211 */ /* 0x000fe400078408ff */
[----:B------:R-:W-:Y:S02]  /*7210*/  LEA R129, R71, R127, 0x2 ;  /* 0x0000007f47817211 */ /* 0x000fe400078e10ff */
[----:B------:R-:W-:Y:S02]  /*7220*/  LEA.HI.X.SX32 R89, R99, R24, 0x1, P2 ;  /* 0x0000001863597211 */ /* 0x000fe400010f0eff */
[----:B------:R-:W-:Y:S01]  /*7230*/  LEA R94, P2, R105, R2, 0x1 ;  /* 0x00000002695e7211 */ /* 0x000fe200078408ff */
[----:B------:R-:W-:Y:S01]  /*7240*/  IMAD R131, R71, 0x4, R129 ;  /* 0x0000000447837824 */ /* 0x000fe200078e0281 */
[----:B------:R-:W-:Y:S02]  /*7250*/  LEA.HI.X.SX32 R87, R95, R24, 0x1, P0 ;  /* 0x000000185f577211 */ /* 0x000fe400000f0eff */
[----:B------:R-:W-:Y:S01]  /*7260*/  LEA R96, P0, R101, R2, 0x1 ;  /* 0x0000000265607211 */ /* 0x000fe200078008ff */
[----:B------:R-:W-:Y:S01]  /*7270*/  IMAD R133, R71, 0x4, R131 ;  /* 0x0000000447857824 */ /* 0x000fe200078e0283 */
[----:B------:R-:W-:-:S02]  /*7280*/  LEA.HI.X.SX32 R95, R105, R24, 0x1, P2 ;  /* 0x00000018695f7211 */ /* 0x000fc400010f0eff */
[----:B------:R-:W-:Y:S01]  /*7290*/  LEA R98, P2, R111, R2, 0x1 ;  /* 0x000000026f627211 */ /* 0x000fe200078408ff */
[----:B------:R-:W-:Y:S01]  /*72a0*/  IMAD R135, R71, 0x4, R133 ;  /* 0x0000000447877824 */ /* 0x000fe200078e0285 */
[----:B------:R-:W-:Y:S02]  /*72b0*/  LEA.HI.X.SX32 R91, R97, R24, 0x1, P1 ;  /* 0x00000018615b7211 */ /* 0x000fe400008f0eff */
[----:B------:R-:W-:Y:S01]  /*72c0*/  LEA R92, P1, R103, R2, 0x1 ;  /* 0x00000002675c7211 */ /* 0x000fe200078208ff */
[----:B------:R-:W-:Y:S01]  /*72d0*/  IMAD R137, R71, 0x4, R135 ;  /* 0x0000000447897824 */ /* 0x000fe200078e0287 */
[----:B------:R-:W-:Y:S02]  /*72e0*/  LEA.HI.X.SX32 R97, R101, R24, 0x1, P0 ;  /* 0x0000001865617211 */ /* 0x000fe400000f0eff */
[----:B------:R-:W-:Y:S02]  /*72f0*/  LEA R102, P0, R107, R2, 0x1 ;  /* 0x000000026b667211 */ /* 0x000fe400078008ff */
[----:B------:R-:W-:-:S02]  /*7300*/  LEA.HI.X.SX32 R99, R111, R24, 0x1, P2 ;  /* 0x000000186f637211 */ /* 0x000fc400010f0eff */
[----:B------:R-:W-:Y:S02]  /*7310*/  LEA R104, P2, R117, R2, 0x1 ;  /* 0x0000000275687211 */ /* 0x000fe400078408ff */
[----:B------:R-:W-:Y:S02]  /*7320*/  LEA.HI.X.SX32 R93, R103, R24, 0x1, P1 ;  /* 0x00000018675d7211 */ /* 0x000fe400008f0eff */
[----:B------:R-:W-:Y:S02]  /*7330*/  LEA R100, P1, R109, R2, 0x1 ;  /* 0x000000026d647211 */ /* 0x000fe400078208ff */
        /* <DEDUP_REMOVED lines=9> */
[----:B------:R-:W-:Y:S02]  /*73d0*/  LEA R25, R71, R137, 0x2 ;  /* 0x0000008947197211 */ /* 0x000fe400078e10ff */
[----:B------:R-:W-:Y:S02]  /*73e0*/  LEA.HI.X.SX32 R107, R115, R24, 0x1, P1 ;  /* 0x00000018736b7211 */ /* 0x000fe400008f0eff */
[----:B------:R-:W-:Y:S01]  /*73f0*/  LEA R112, P1, R121, R2, 0x1 ;  /* 0x0000000279707211 */ /* 0x000fe200078208ff */
[----:B------:R-:W-:Y:S01]  /*7400*/  IMAD R139, R71, 0x4, R25 ;  /* 0x00000004478b7824 */ /* 0x000fe200078e0219 */
[----:B------:R-:W-:Y:S02]  /*7410*/  LEA.HI.X.SX32 R115, R119, R24, 0x1, P0 ;  /* 0x0000001877737211 */ /* 0x000fe400000f0eff */
[----:B------:R-:W-:Y:S02]  /*7420*/  LEA R120, P0, R27, R2, 0x1 ;  /* 0x000000021b787211 */ /* 0x000fe400078008ff */
[----:B------:R-:W-:-:S02]  /*7430*/  LEA.HI.X.SX32 R113, R121, R24, 0x1, P1 ;  /* 0x0000001879717211 */ /* 0x000fc400008f0eff */
[----:B------:R-:W-:Y:S01]  /*7440*/  LEA.HI.X.SX32 R121, R27, R24, 0x1, P0 ;  /* 0x000000181b797211 */ /* 0x000fe200000f0eff */
[----:B------:R-:W-:Y:S01]  /*7450*/  IMAD R27, R71, 0x4, R139 ;  /* 0x00000004471b7824 */ /* 0x000fe200078e028b */
[-C--:B------:R-:W-:Y:S02]  /*7460*/  LEA R116, P1, R123, R2.reuse, 0x1 ;  /* 0x000000027b747211 */ /* 0x080fe400078208ff */
[-C--:B------:R-:W-:Y:S01]  /*7470*/  LEA R118, P2, R125, R2.reuse, 0x1 ;  /* 0x000000027d767211 */ /* 0x080fe200078408ff */
[----:B------:R-:W-:Y:S01]  /*7480*/  IMAD R141, R71, 0x4, R27 ;  /* 0x00000004478d7824 */ /* 0x000fe200078e021b */
[----:B------:R-:W-:Y:S02]  /*7490*/  LEA R126, P0, R127, R2, 0x1 ;  /* 0x000000027f7e7211 */ /* 0x000fe400078008ff */
[-C--:B------:R-:W-:Y:S01]  /*74a0*/  LEA.HI.X.SX32 R117, R123, R24.reuse, 0x1, P1 ;  /* 0x000000187b757211 */ /* 0x080fe200008f0eff */
[----:B------:R-:W-:Y:S01]  /*74b0*/  IMAD R143, R71, 0x4, R141 ;  /* 0x00000004478f7824 */ /* 0x000fe200078e028d */
[----:B------:R-:W-:-:S02]  /*74c0*/  LEA.HI.X.SX32 R119, R125, R24, 0x1, P2 ;  /* 0x000000187d777211 */ /* 0x000fc400010f0eff */
[-C--:B------:R-:W-:Y:S02]  /*74d0*/  LEA R124, P1, R129, R2.reuse, 0x1 ;  /* 0x00000002817c7211 */ /* 0x080fe400078208ff */
[----:B------:R-:W-:Y:S02]  /*74e0*/  LEA R147, R71, R143, 0x2 ;  /* 0x0000008f47937211 */ /* 0x000fe400078e10ff */
[----:B------:R-:W-:Y:S02]  /*74f0*/  LEA R122, P2, R131, R2, 0x1 ;  /* 0x00000002837a7211 */ /* 0x000fe400078408ff */
[----:B------:R-:W-:Y:S01]  /*7500*/  LEA.HI.X.SX32 R127, R127, R24, 0x1, P0 ;  /* 0x000000187f7f7211 */ /* 0x000fe200000f0eff */
[----:B------:R-:W-:Y:S01]  /*7510*/  IMAD R149, R71, 0x4, R147 ;  /* 0x0000000447957824 */ /* 0x000fe200078e0293 */
[----:B------:R-:W-:Y:S02]  /*7520*/  LEA R132, P0, R133, R2, 0x1 ;  /* 0x0000000285847211 */ /* 0x000fe400078008ff */
[-C--:B------:R-:W-:Y:S01]  /*7530*/  LEA.HI.X.SX32 R125, R129, R24.reuse, 0x1, P1 ;  /* 0x00000018817d7211 */ /* 0x080fe200008f0eff */
[----:B------:R-:W-:Y:S01]  /*7540*/  IMAD R153, R71, 0x4, R149 ;  /* 0x0000000447997824 */ /* 0x000fe200078e0295 */
[----:B------:R-:W-:-:S02]  /*7550*/  LEA.HI.X.SX32 R123, R131, R24, 0x1, P2 ;  /* 0x00000018837b7211 */ /* 0x000fc400010f0eff */
[-C--:B------:R-:W-:Y:S02]  /*7560*/  LEA R130, P1, R135, R2.reuse, 0x1 ;  /* 0x0000000287827211 */ /* 0x080fe400078208ff */
[----:B------:R-:W-:Y:S02]  /*7570*/  LEA R128, P2, R137, R2, 0x1 ;  /* 0x0000000289807211 */ /* 0x000fe400078408ff */
[----:B------:R-:W-:Y:S02]  /*7580*/  LEA.HI.X.SX32 R133, R133, R24, 0x1, P0 ;  /* 0x0000001885857211 */ /* 0x000fe400000f0eff */
[----:B------:R-:W-:Y:S02]  /*7590*/  LEA R134, P0, R25, R2, 0x1 ;  /* 0x0000000219867211 */ /* 0x000fe400078008ff */
[-C--:B------:R-:W-:Y:S02]  /*75a0*/  LEA.HI.X.SX32 R131, R135, R24.reuse, 0x1, P1 ;  /* 0x0000001887837211 */ /* 0x080fe400008f0eff */
[----:B------:R-:W-:-:S02]  /*75b0*/  LEA.HI.X.SX32 R129, R137, R24, 0x1, P2 ;  /* 0x0000001889817211 */ /* 0x000fc400010f0eff */
[----:B------:R-:W-:Y:S02]  /*75c0*/  LEA R136, P2, R27, R2, 0x1 ;  /* 0x000000021b887211 */ /* 0x000fe400078408ff */
[-C--:B------:R-:W-:Y:S01]  /*75d0*/  LEA.HI.X.SX32 R135, R25, R24.reuse, 0x1, P0 ;  /* 0x0000001819877211 */ /* 0x080fe200000f0eff */
[----:B------:R-:W-:Y:S01]  /*75e0*/  IMAD R25, R71, 0x4, R153 ;  /* 0x0000000447197824 */ /* 0x000fe200078e0299 */
[----:B------:R-:W-:Y:S02]  /*75f0*/  LEA.HI.X.SX32 R137, R27, R24, 0x1, P2 ;  /* 0x000000181b897211 */ /* 0x000fe400010f0eff */
[-C--:B------:R-:W-:Y:S01]  /*7600*/  LEA R138, P1, R139, R2.reuse, 0x1 ;  /* 0x000000028b8a7211 */ /* 0x080fe200078208ff */
[----:B------:R-:W-:Y:S01]  /*7610*/  IMAD R27, R71, 0x4, R25 ;  /* 0x00000004471b7824 */ /* 0x000fe200078e0219 */
[----:B------:R-:W-:Y:S02]  /*7620*/  LEA R144, P0, R141, R2, 0x1 ;  /* 0x000000028d907211 */ /* 0x000fe400078008ff */
[----:B------:R-:W-:-:S02]  /*7630*/  LEA.HI.X.SX32 R139, R139, R24, 0x1, P1 ;  /* 0x000000188b8b7211 */ /* 0x000fc400008f0eff */
[----:B------:R-:W-:Y:S02]  /*7640*/  LEA R155, R71, R27, 0x2 ;  /* 0x0000001b479b7211 */ /* 0x000fe400078e10ff */
[-C--:B------:R-:W-:Y:S02]  /*7650*/  LEA R140, P1, R143, R2.reuse, 0x1 ;  /* 0x000000028f8c7211 */ /* 0x080fe400078208ff */
[----:B------:R-:W-:Y:S01]  /*7660*/  LEA R142, P2, R147, R2, 0x1 ;  /* 0x00000002938e7211 */ /* 0x000fe200078408ff */
[----:B------:R-:W-:Y:S01]  /*7670*/  IMAD R157, R71, 0x4, R155 ;  /* 0x00000004479d7824 */ /* 0x000fe200078e029b */
[-C--:B------:R-:W-:Y:S02]  /*7680*/  LEA.HI.X.SX32 R145, R141, R24.reuse, 0x1, P0 ;  /* 0x000000188d917211 */ /* 0x080fe400000f0eff */
[-C--:B------:R-:W-:Y:S01]  /*7690*/  LEA.HI.X.SX32 R141, R143, R24.reuse, 0x1, P1 ;  /* 0x000000188f8d7211 */ /* 0x080fe200008f0eff */
[----:B------:R-:W-:Y:S01]  /*76a0*/  IMAD R71, R71, 0x4, R157 ;  /* 0x0000000447477824 */ /* 0x000fe200078e029d */
[----:B------:R-:W-:-:S02]  /*76b0*/  LEA.HI.X.SX32 R143, R147, R24, 0x1, P2 ;  /* 0x00000018938f7211 */ /* 0x000fc400010f0eff */
[-C--:B------:R-:W-:Y:S02]  /*76c0*/  LEA R150, P0, R149, R2.reuse, 0x1 ;  /* 0x0000000295967211 */ /* 0x080fe400078008ff */
[-C--:B------:R-:W-:Y:S02]  /*76d0*/  LEA R148, P1, R153, R2.reuse, 0x1 ;  /* 0x0000000299947211 */ /* 0x080fe400078208ff */
[----:B------:R-:W-:Y:S02]  /*76e0*/  LEA R146, P2, R25, R2, 0x1 ;  /* 0x0000000219927211 */ /* 0x000fe400078408ff */
[-C--:B------:R-:W-:Y:S02]  /*76f0*/  LEA.HI.X.SX32 R151, R149, R24.reuse, 0x1, P0 ;  /* 0x0000001895977211 */ /* 0x080fe400000f0eff */
[-C--:B------:R-:W-:Y:S02]  /*7700*/  LEA.HI.X.SX32 R149, R153, R24.reuse, 0x1, P1 ;  /* 0x0000001899957211 */ /* 0x080fe400008f0eff */
[----:B------:R-:W-:-:S02]  /*7710*/  LEA.HI.X.SX32 R147, R25, R24, 0x1, P2 ;  /* 0x0000001819937211 */ /* 0x000fc400010f0eff */
[-C--:B------:R-:W-:Y:S02]  /*7720*/  LEA R152, P0, R27, R2.reuse, 0x1 ;  /* 0x000000021b987211 */ /* 0x080fe400078008ff */
[-C--:B------:R-:W-:Y:S02]  /*7730*/  LEA R154, P1, R155, R2.reuse, 0x1 ;  /* 0x000000029b9a7211 */ /* 0x080fe400078208ff */
[-C--:B------:R-:W-:Y:S02]  /*7740*/  LEA R156, P2, R157, R2.reuse, 0x1 ;  /* 0x000000029d9c7211 */ /* 0x080fe400078408ff */
[----:B------:R-:W-:Y:S02]  /*7750*/  LEA R158, P4, R71, R2, 0x1 ;  /* 0x00000002479e7211 */ /* 0x000fe400078808ff */
[-C--:B------:R-:W-:Y:S02]  /*7760*/  LEA.HI.X.SX32 R153, R27, R24.reuse, 0x1, P0 ;  /* 0x000000181b997211 */ /* 0x080fe400000f0eff */
[----:B------:R-:W-:-:S02]  /*7770*/  LEA.HI.X.SX32 R155, R155, R24, 0x1, P1 ;  /* 0x000000189b9b7211 */ /* 0x000fc400008f0eff */
[-C--:B------:R-:W-:Y:S02]  /*7780*/  LEA.HI.X.SX32 R157, R157, R24.reuse, 0x1, P2 ;  /* 0x000000189d9d7211 */ /* 0x080fe400010f0eff */
[----:B------:R-:W-:Y:S02]  /*7790*/  LEA.HI.X.SX32 R159, R71, R24, 0x1, P4 ;  /* 0x00000018479f7211 */ /* 0x000fe400020f0eff */
[----:B------:R-:W2:Y:S01]  /*77a0*/  LDS.128 R24, [R68+0x1000] ;  /* 0x0010000044187984 */ /* 0x000ea20000000c00 */
[----:B------:R-:W-:Y:S02]  /*77b0*/  PRMT R2, R17, 0x7632, R2 ;  /* 0x0000763211027816 */ /* 0x000fe40000000002 */
[----:B-1----:R-:W-:Y:S02]  /*77c0*/  PRMT R29, R18, 0x7632, R29 ;  /* 0x00007632121d7816 */ /* 0x002fe4000000001d */
[----:B------:R-:W-:Y:S01]  /*77d0*/  PRMT R31, R19, 0x7632, R31 ;  /* 0x00007632131f7816 */ /* 0x000fe2000000001f */
[----:B------:R1:W-:Y:S01]  /*77e0*/  STG.E.U16 desc[UR12][R34.64], R2 ;  /* 0x0000000222007986 */ /* 0x0003e2000c10150c */
[----:B0-----:R-:W-:-:S02]  /*77f0*/  PRMT R16, R20, 0x7632, R16 ;  /* 0x0000763214107816 */ /* 0x001fc40000000010 */
[----:B------:R-:W-:Y:S01]  /*7800*/  PRMT R17, R21, 0x7632, R17 ;  /* 0x0000763215117816 */ /* 0x000fe20000000011 */
[----:B------:R0:W-:Y:S01]  /*7810*/  STG.E.U16 desc[UR12][R36.64], R18 ;  /* 0x0000001224007986 */ /* 0x0001e2000c10150c */
[----:B------:R-:W-:Y:S02]  /*7820*/  PRMT R30, R12, 0x7632, R30 ;  /* 0x000076320c1e7816 */ /* 0x000fe4000000001e */
[----:B------:R-:W-:Y:S01]  /*7830*/  PRMT R32, R13, 0x7632, R32 ;  /* 0x000076320d207816 */ /* 0x000fe20000000020 */
[----:B------:R3:W-:Y:S01]  /*7840*/  STG.E.U16 desc[UR12][R38.64], R29 ;  /* 0x0000001d26007986 */ /* 0x0007e2000c10150c */
[----:B------:R-:W-:-:S03]  /*7850*/  ISETP.GE.U32.AND P0, PT, R70, 0x40, PT ;  /* 0x000000404600780c */ /* 0x000fc60003f06070 */
[----:B------:R-:W-:Y:S01]  /*7860*/  STG.E.U16 desc[UR12][R44.64], R19 ;  /* 0x000000132c007986 */ /* 0x000fe2000c10150c */
[----:B-1----:R-:W-:-:S03]  /*7870*/  PRMT R2, R22, 0x7632, R2 ;  /* 0x0000763216027816 */ /* 0x002fc60000000002 */
[----:B------:R2:W-:Y:S01]  /*7880*/  STG.E.U16 desc[UR12][R40.64], R31 ;  /* 0x0000001f28007986 */ /* 0x0005e2000c10150c */
[----:B0-----:R-:W-:-:S03]  /*7890*/  PRMT R37, R15, 0x7632, R37 ;  /* 0x000076320f257816 */ /* 0x001fc60000000025 */
[----:B------:R0:W-:Y:S01]  /*78a0*/  STG.E.U16 desc[UR12][R42.64], R20 ;  /* 0x000000142a007986 */ /* 0x0001e2000c10150c */
[----:B---3--:R-:W-:Y:S02]  /*78b0*/  PRMT R29, R23, 0x7632, R29 ;  /* 0x00007632171d7816 */ /* 0x008fe4000000001d */
[----:B------:R-:W-:Y:S01]  /*78c0*/  PRMT R39, R14, 0x7632, R39 ;  /* 0x000076320e277816 */ /* 0x000fe20000000027 */
[----:B------:R1:W-:Y:S04]  /*78d0*/  STG.E.U16 desc[UR12][R46.64], R16 ;  /* 0x000000102e007986 */ /* 0x0003e8000c10150c */
[----:B------:R3:W-:Y:S04]  /*78e0*/  STG.E.U16 desc[UR12][R48.64], R21 ;  /* 0x0000001530007986 */ /* 0x0007e8000c10150c */
[----:B------:R4:W-:Y:S01]  /*78f0*/  STG.E.U16 desc[UR12][R50.64], R17 ;  /* 0x0000001132007986 */ /* 0x0009e2000c10150c */
[----:B--2---:R-:W-:-:S03]  /*7900*/  PRMT R40, R24, 0x7632, R40 ;  /* 0x0000763218287816 */ /* 0x004fc60000000028 */
[----:B------:R-:W2:Y:S01]  /*7910*/  LDS.128 R16, [R68+0x2000] ;  /* 0x0020000044107984 */ /* 0x000ea20000000c00 */
[----:B0-----:R-:W-:Y:S02]  /*7920*/  PRMT R43, R25, 0x7632, R43 ;  /* 0x00007632192b7816 */ /* 0x001fe4000000002b */
[----:B------:R-:W-:Y:S01]  /*7930*/  PRMT R44, R26, 0x7632, R44 ;  /* 0x000076321a2c7816 */ /* 0x000fe2000000002c */
[----:B------:R0:W-:Y:S01]  /*7940*/  STG.E.U16 desc[UR12][R56.64], R22 ;  /* 0x0000001638007986 */ /* 0x0001e2000c10150c */
[----:B-1----:R-:W-:Y:S02]  /*7950*/  PRMT R46, R27, 0x7632, R46 ;  /* 0x000076321b2e7816 */ /* 0x002fe4000000002e */
[----:B---3--:R-:W-:Y:S01]  /*7960*/  PRMT R49, R9, 0x7632, R49 ;  /* 0x0000763209317816 */ /* 0x008fe20000000031 */
[----:B------:R1:W-:Y:S01]  /*7970*/  STG.E.U16 desc[UR12][R54.64], R2 ;  /* 0x0000000236007986 */ /* 0x0003e2000c10150c */
[----:B----4-:R-:W-:-:S03]  /*7980*/  PRMT R51, R8, 0x7632, R51 ;  /* 0x0000763208337816 */ /* 0x010fc60000000033 */
[----:B------:R3:W-:Y:S04]  /*7990*/  STG.E.U16 desc[UR12][R52.64], R23 ;  /* 0x0000001734007986 */ /* 0x0007e8000c10150c */
[----:B------:R4:W-:Y:S01]  /*79a0*/  STG.E.U16 desc[UR12][R58.64], R29 ;  /* 0x0000001d3a007986 */ /* 0x0009e2000c10150c */
[----:B0-----:R-:W-:-:S03]  /*79b0*/  PRMT R57, R11, 0x7632, R57 ;  /* 0x000076320b397816 */ /* 0x001fc60000000039 */
[----:B------:R0:W-:Y:S01]  /*79c0*/  STG.E.U16 desc[UR12][R62.64], R12 ;  /* 0x0000000c3e007986 */ /* 0x0001e2000c10150c */
[----:B-1----:R-:W-:-:S03]  /*79d0*/  PRMT R2, R7, 0x7632, R2 ;  /* 0x0000763207027816 */ /* 0x002fc60000000002 */
[----:B------:R1:W-:Y:S01]  /*79e0*/  STG.E.U16 desc[UR12][R60.64], R30 ;  /* 0x0000001e3c007986 */ /* 0x0003e2000c10150c */
[----:B---3--:R-:W-:-:S03]  /*79f0*/  PRMT R53, R10, 0x7632, R53 ;  /* 0x000076320a357816 */ /* 0x008fc60000000035 */
[----:B------:R-:W-:Y:S04]  /*7a00*/  STG.E.U16 desc[UR12][R72.64], R13 ;  /* 0x0000000d48007986 */ /* 0x000fe8000c10150c */
[----:B------:R3:W-:Y:S04]  /*7a10*/  STG.E.U16 desc[UR12][R64.64], R32 ;  /* 0x0000002040007986 */ /* 0x0007e8000c10150c */
[----:B------:R5:W-:Y:S04]  /*7a20*/  STG.E.U16 desc[UR12][R66.64], R14 ;  /* 0x0000000e42007986 */ /* 0x000be8000c10150c */
[----:B------:R-:W-:Y:S01]  /*7a30*/  STG.E.U16 desc[UR12][R78.64], R39 ;  /* 0x000000274e007986 */ /* 0x000fe2000c10150c */
[----:B--2---:R-:W-:-:S02]  /*7a40*/  PRMT R55, R16, 0x7632, R55 ;  /* 0x0000763210377816 */ /* 0x004fc40000000037 */
[----:B----4-:R-:W-:Y:S01]  /*7a50*/  PRMT R58, R17, 0x7632, R58 ;  /* 0x00007632113a7816 */ /* 0x010fe2000000003a */
[----:B------:R-:W-:Y:S01]  /*7a60*/  STG.E.U16 desc[UR12][R76.64], R15 ;  /* 0x0000000f4c007986 */ /* 0x000fe2000c10150c */
[----:B0-----:R-:W-:Y:S02]  /*7a70*/  PRMT R63, R18, 0x7632, R63 ;  /* 0x00007632123f7816 */ /* 0x001fe4000000003f */
[----:B-1----:R-:W-:Y:S01]  /*7a80*/  PRMT R61, R19, 0x7632, R61 ;  /* 0x00007632133d7816 */ /* 0x002fe2000000003d */
[----:B------:R0:W1:Y:S01]  /*7a90*/  LDS.128 R12, [R68+0x3000] ;  /* 0x00300000440c7984 */ /* 0x0000620000000c00 */
[----:B---3--:R-:W-:Y:S02]  /*7aa0*/  PRMT R65, R4, 0x7632, R65 ;  /* 0x0000763204417816 */ /* 0x008fe40000000041 */
[----:B-----5:R-:W-:Y:S01]  /*7ab0*/  PRMT R67, R5, 0x7632, R67 ;  /* 0x0000763205437816 */ /* 0x020fe20000000043 */
[----:B------:R1:W-:Y:S04]  /*7ac0*/  STG.E.U16 desc[UR12][R74.64], R37 ;  /* 0x000000254a007986 */ /* 0x0003e8000c10150c */
[----:B------:R-:W-:Y:S01]  /*7ad0*/  STG.E.U16 desc[UR12][R82.64], R24 ;  /* 0x0000001852007986 */ /* 0x000fe2000c10150c */
[----:B0-----:R-:W-:-:S03]  /*7ae0*/  PRMT R68, R6, 0x7632, R68 ;  /* 0x0000763206447816 */ /* 0x001fc60000000044 */
[----:B------:R-:W-:Y:S04]  /*7af0*/  STG.E.U16 desc[UR12][R80.64], R40 ;  /* 0x0000002850007986 */ /* 0x000fe8000c10150c */
[----:B------:R-:W-:Y:S04]  /*7b00*/  STG.E.U16 desc[UR12][R84.64], R25 ;  /* 0x0000001954007986 */ /* 0x000fe8000c10150c */
[----:B------:R-:W-:Y:S04]  /*7b10*/  STG.E.U16 desc[UR12][R86.64], R43 ;  /* 0x0000002b56007986 */ /* 0x000fe8000c10150c */
[----:B------:R-:W-:Y:S04]  /*7b20*/  STG.E.U16 desc[UR12][R90.64], R26 ;  /* 0x0000001a5a007986 */ /* 0x000fe8000c10150c */
[----:B------:R-:W-:Y:S04]  /*7b30*/  STG.E.U16 desc[UR12][R88.64], R44 ;  /* 0x0000002c58007986 */ /* 0x000fe8000c10150c */
[----:B------:R-:W-:Y:S04]  /*7b40*/  STG.E.U16 desc[UR12][R96.64], R27 ;  /* 0x0000001b60007986 */ /* 0x000fe8000c10150c */
[----:B------:R-:W-:Y:S04]  /*7b50*/  STG.E.U16 desc[UR12][R92.64], R46 ;  /* 0x0000002e5c007986 */ /* 0x000fe8000c10150c */
[----:B------:R-:W-:Y:S01]  /*7b60*/  STG.E.U16 desc[UR12][R94.64], R8 ;  /* 0x000000085e007986 */ /* 0x000fe2000c10150c */
[----:B-1----:R-:W-:-:S02]  /*7b70*/  PRMT R75, R12, 0x7632, R75 ;  /* 0x000076320c4b7816 */ /* 0x002fc4000000004b */
[----:B------:R-:W-:Y:S01]  /*7b80*/  PRMT R73, R13, 0x7632, R73 ;  /* 0x000076320d497816 */ /* 0x000fe20000000049 */
[----:B------:R-:W-:Y:S01]  /*7b90*/  STG.E.U16 desc[UR12][R102.64], R51 ;  /* 0x0000003366007986 */ /* 0x000fe2000c10150c */
[----:B------:R-:W-:Y:S02]  /*7ba0*/  PRMT R77, R14, 0x7632, R77 ;  /* 0x000076320e4d7816 */ /* 0x000fe4000000004d */
[----:B------:R-:W-:Y:S01]  /*7bb0*/  PRMT R79, R15, 0x7632, R79 ;  /* 0x000076320f4f7816 */ /* 0x000fe2000000004f */
[----:B------:R-:W-:Y:S04]  /*7bc0*/  STG.E.U16 desc[UR12][R100.64], R9 ;  /* 0x0000000964007986 */ /* 0x000fe8000c10150c */
        /* <DEDUP_REMOVED lines=13> */
[----:B------:R0:W-:Y:S04]  /*7ca0*/  STG.E.U16 desc[UR12][R132.64], R4 ;  /* 0x0000000484007986 */ /* 0x0001e8000c10150c */
[----:B------:R-:W-:Y:S04]  /*7cb0*/  STG.E.U16 desc[UR12][R130.64], R65 ;  /* 0x0000004182007986 */ /* 0x000fe8000c10150c */
[----:B------:R1:W-:Y:S04]  /*7cc0*/  STG.E.U16 desc[UR12][R128.64], R5 ;  /* 0x0000000580007986 */ /* 0x0003e8000c10150c */
[----:B------:R-:W-:Y:S01]  /*7cd0*/  STG.E.U16 desc[UR12][R134.64], R67 ;  /* 0x0000004386007986 */ /* 0x000fe2000c10150c */
[----:B0-----:R-:W-:-:S03]  /*7ce0*/  IMAD.HI R4, R3, 0x4, RZ ;  /* 0x0000000403047827 */ /* 0x001fc600078e02ff */
[----:B------:R-:W-:Y:S04]  /*7cf0*/  STG.E.U16 desc[UR12][R138.64], R6 ;  /* 0x000000068a007986 */ /* 0x000fe8000c10150c */
[----:B------:R-:W-:Y:S01]  /*7d00*/  STG.E.U16 desc[UR12][R136.64], R68 ;  /* 0x0000004488007986 */ /* 0x000fe2000c10150c */
[----:B-1----:R-:W-:-:S03]  /*7d10*/  IMAD.SHL.U32 R5, R3, 0x4, RZ ;  /* 0x0000000403057824 */ /* 0x002fc600078e00ff */
[----:B------:R0:W-:Y:S04]  /*7d20*/  STG.E.U16 desc[UR12][R144.64], R7 ;  /* 0x0000000790007986 */ /* 0x0001e8000c10150c */
[----:B------:R1:W-:Y:S04]  /*7d30*/  STG.E.U16 desc[UR12][R140.64], R2 ;  /* 0x000000028c007986 */ /* 0x0003e8000c10150c */
[----:B------:R-:W-:Y:S04]  /*7d40*/  STG.E.U16 desc[UR12][R142.64], R12 ;  /* 0x0000000c8e007986 */ /* 0x000fe8000c10150c */
[----:B------:R-:W-:Y:S01]  /*7d50*/  STG.E.U16 desc[UR12][R150.64], R75 ;  /* 0x0000004b96007986 */ /* 0x000fe2000c10150c */
[----:B0-----:R-:W1:Y:S03]  /*7d60*/  LDC.64 R6, c[0x0][0x3a0] ;  /* 0x0000e800ff067b82 */ /* 0x001e660000000a00 */
[----:B------:R-:W-:Y:S04]  /*7d70*/  STG.E.U16 desc[UR12][R148.64], R13 ;  /* 0x0000000d94007986 */ /* 0x000fe8000c10150c */
[----:B------:R-:W-:Y:S04]  /*7d80*/  STG.E.U16 desc[UR12][R146.64], R73 ;  /* 0x0000004992007986 */ /* 0x000fe8000c10150c */
[----:B------:R-:W-:Y:S04]  /*7d90*/  STG.E.U16 desc[UR12][R152.64], R14 ;  /* 0x0000000e98007986 */ /* 0x000fe8000c10150c */
[----:B------:R-:W-:Y:S04]  /*7da0*/  STG.E.U16 desc[UR12][R154.64], R77 ;  /* 0x0000004d9a007986 */ /* 0x000fe8000c10150c */
[----:B------:R-:W-:Y:S04]  /*7db0*/  STG.E.U16 desc[UR12][R156.64], R15 ;  /* 0x0000000f9c007986 */ /* 0x000fe8000c10150c */
[----:B------:R-:W-:Y:S01]  /*7dc0*/  STG.E.U16 desc[UR12][R158.64], R79 ;  /* 0x0000004f9e007986 */ /* 0x000fe2000c10150c */
[----:B------:R-:W-:Y:S06]  /*7dd0*/  BAR.SYNC.DEFER_BLOCKING 0x0 ;  /* 0x0000000000007b1d */ /* 0x000fec0000010000 */
[----:B------:R-:W-:Y:S02]  /*7de0*/  STSM.16.M88 [R0], R175 ;  /* 0x000000af00007844 */ /* 0x000fe40000000000 */
[----:B------:R-:W-:Y:S06]  /*7df0*/  BAR.SYNC.DEFER_BLOCKING 0x0 ;  /* 0x0000000000007b1d */ /* 0x000fec0000010000 */
[----:B------:R-:W0:Y:S01]  /*7e00*/  LDSM.16.M88 R69, [R69+UR4] ;  /* 0x000000044545783b */ /* 0x000e220008000000 */
[----:B------:R-:W-:-:S02]  /*7e10*/  USHF.L.U32 UR4, UR6, 0x2, URZ ;  /* 0x0000000206047899 */ /* 0x000fc400080006ff */
[----:B------:R-:W-:-:S04]  /*7e20*/  UIMAD.WIDE UR6, UR6, 0x4, URZ ;  /* 0x00000004060678a5 */ /* 0x000fc8000f8e02ff */
[----:B-1----:R-:W-:-:S04]  /*7e30*/  IADD3 R2, P1, P2, R5, UR4, R6 ;  /* 0x0000000405027c10 */ /* 0x002fc8000fa3e006 */
[----:B------:R-:W-:-:S05]  /*7e40*/  IADD3.X R3, PT, PT, R4, UR7, R7, P1, P2 ;  /* 0x0000000704037c10 */ /* 0x000fca0008fe4407 */
[----:B0-----:R0:W-:Y:S01]  /*7e50*/  @!P0 STG.E desc[UR12][R2.64], R69 ;  /* 0x0000004502008986 */ /* 0x0011e2000c10190c */
[----:B------:R-:W-:Y:S06]  /*7e60*/  BAR.SYNC.DEFER_BLOCKING 0x0 ;  /* 0x0000000000007b1d */ /* 0x000fec0000010000 */
[----:B------:R-:W-:Y:S05]  /*7e70*/  @P3 BRA `(.L_x_22) ;  /* 0x0000000000a03947 */ /* 0x000fea0003800000 */
[----:B------:R-:W1:Y:S01]  /*7e80*/  S2UR UR6, SR_CgaCtaId ;  /* 0x00000000000679c3 */ /* 0x000e620000008800 */
[----:B------:R-:W-:Y:S01]  /*7e90*/  NOP ;  /* 0x0000000000007918 */ /* 0x000fe20000000000 */
[----:B------:R-:W-:Y:S01]  /*7ea0*/  UMOV UR4, 0x50 ;  /* 0x0000005000047882 */ /* 0x000fe20000000000 */
[----:B------:R-:W-:Y:S01]  /*7eb0*/  MOV R0, UR5 ;  /* 0x0000000500007c02 */ /* 0x000fe20008000f00 */
[----:B0-----:R-:W-:Y:S02]  /*7ec0*/  IMAD.MOV.U32 R3, RZ, RZ, 0xffff ;  /* 0x0000ffffff037424 */ /* 0x001fe400078e00ff */
[----:B------:R-:W-:Y:S01]  /*7ed0*/  IMAD.MOV.U32 R7, RZ, RZ, 0x1 ;  /* 0x00000001ff077424 */ /* 0x000fe200078e00ff */
[----:B------:R-:W-:-:S04]  /*7ee0*/  LOP3.LUT R0, R0, 0xffff, RZ, 0xc0, !PT ;  /* 0x0000ffff00007812 */ /* 0x000fc800078ec0ff */
[----:B------:R-:W-:-:S05]  /*7ef0*/  SHF.R.U32.HI R0, RZ, 0x5, R0 ;  /* 0x00000005ff007819 */ /* 0x000fca0000011600 */
[----:B------:R-:W-:Y:S01]  /*7f00*/  VIADD R2, R0, 0x10 ;  /* 0x0000001000027836 */ /* 0x000fe20000000000 */
[----:B------:R-:W-:Y:S01]  /*7f10*/  SHF.L.U32 R0, R3, R0, RZ ;  /* 0x0000000003007219 */ /* 0x000fe200000006ff */
[----:B-1----:R-:W-:-:S03]  /*7f20*/  ULEA UR7, UR6, UR4, 0x18 ;  /* 0x0000000406077291 */ /* 0x002fc6000f8ec0ff */
[----:B------:R-:W-:-:S04]  /*7f30*/  SHF.L.U32 R3, R7, R2, RZ ;  /* 0x0000000207037219 */ /* 0x000fc800000006ff */
[----:B------:R-:W-:Y:S02]  /*7f40*/  LOP3.LUT R0, R3, R0, RZ, 0xfc, !PT ;  /* 0x0000000003007212 */ /* 0x000fe400078efcff */
[----:B------:R-:W0:Y:S02]  /*7f50*/  LDS R5, [UR7] ;  /* 0x00000007ff057984 */ /* 0x000e240008000800 */
[C---:B------:R-:W-:Y:S02]  /*7f60*/  LOP3.LUT R2, R0.reuse, 0xffff, RZ, 0xc0, !PT ;  /* 0x0000ffff00027812 */ /* 0x040fe400078ec0ff */
[----:B0-----:R-:W-:-:S04]  /*7f70*/  LOP3.LUT R3, R0, 0xffff, R5, 0x80, !PT ;  /* 0x0000ffff00037812 */ /* 0x001fc800078e8005 */
[----:B------:R-:W-:-:S13]  /*7f80*/  ISETP.NE.AND P0, PT, R3, R2, PT ;  /* 0x000000020300720c */ /* 0x000fda0003f05270 */
[----:B------:R-:W-:Y:S05]  /*7f90*/  @P0 BRA `(.L_x_23) ;  /* 0x0000000000500947 */ /* 0x000fea0003800000 */
[----:B------:R-:W-:Y:S02]  /*7fa0*/  SHF.R.U32.HI R5, RZ, 0x10, R5 ;  /* 0x00000010ff057819 */ /* 0x000fe40000011605 */
[----:B------:R-:W-:-:S04]  /*7fb0*/  SHF.R.U32.HI R2, RZ, 0x10, R0 ;  /* 0x00000010ff027819 */ /* 0x000fc80000011600 */
[----:B------:R-:W-:-:S04]  /*7fc0*/  LOP3.LUT R5, R5, R2, RZ, 0xc0, !PT ;  /* 0x0000000205057212 */ /* 0x000fc800078ec0ff */
[----:B------:R-:W-:-:S13]  /*7fd0*/  ISETP.NE.AND P0, PT, R5, R2, PT ;  /* 0x000000020500720c */ /* 0x000fda0003f05270 */
[----:B------:R-:W-:Y:S05]  /*7fe0*/  @P0 BRA `(.L_x_24) ;  /* 0x0000000000300947 */ /* 0x000fea0003800000 */
[----:B------:R-:W-:Y:S01]  /*7ff0*/  R2UR UR4, R0 ;  /* 0x00000000000472ca */ /* 0x000fe200000e0000 */
[----:B------:R-:W-:Y:S01]  /*8000*/  VOTEU.ANY UR6, UPT, PT ;  /* 0x0000000000067886 */ /* 0x000fe200038e0100 */
[----:B------:R-:W0:Y:S01]  /*8010*/  S2R R0, SR_LANEID ;  /* 0x0000000000007919 */ /* 0x000e220000000000 */
[----:B------:R-:W-:-:S10]  /*8020*/  UFLO.U32 UR6, UR6 ;  /* 0x00000006000672bd */ /* 0x000fd400080e0000 */
[----:B------:R-:W-:-:S06]  /*8030*/  ULOP3.LUT UR4, URZ, UR4, URZ, 0x33, !UPT ;  /* 0x00000004ff047292 */ /* 0x000fcc000f8e33ff */
[----:B------:R-:W-:-:S04]  /*8040*/  IMAD.U32 R2, RZ, RZ, UR4 ;  /* 0x00000004ff027e24 */ /* 0x000fc8000f8e00ff */
[----:B------:R-:W1:Y:S02]  /*8050*/  REDUX UR8, R2 ;  /* 0x00000000020873c4 */ /* 0x000e640000000000 */
[----:B------:R2:W-:Y:S01]  /*8060*/  UTCATOMSWS.AND URZ, UR4 ;  /* 0x0000000400ff79e3 */ /* 0x0005e20008000000 */
[----:B0-----:R-:W-:Y:S02]  /*8070*/  ISETP.EQ.U32.AND P0, PT, R0, UR6, PT ;  /* 0x0000000600007c0c */ /* 0x001fe4000bf02070 */
[----:B-1----:R-:W-:-:S11]  /*8080*/  MOV R0, UR8 ;  /* 0x0000000800007c02 */ /* 0x002fd60008000f00 */
[----:B------:R2:W-:Y:S01]  /*8090*/  @P0 ATOMS.AND RZ, [UR7], R0 ;  /* 0x00000000ffff098c */ /* 0x0005e2000a800007 */
[----:B------:R-:W-:Y:S05]  /*80a0*/  BRA `(.L_x_22) ;  /* 0x0000000000147947 */ /* 0x000fea0003800000 */
.L_x_24:
[----:B------:R-:W-:-:S07]  /*80b0*/  MOV R2, 0x80d0 ;  /* 0x000080d000027802 */ /* 0x000fce0000000f00 */
[----:B------:R-:W-:Y:S05]  /*80c0*/  CALL.REL.NOINC `($__internal_0_$__cuda_sm10x_tcgen05_guardrail_trap_col_being_dealloced_not_returned_by_alloc) ;  /* 0x0000000000447944 */ /* 0x000fea0003c00000 */
[----:B------:R-:W-:Y:S05]  /*80d0*/  BRA `(.L_x_22) ;  /* 0x0000000000087947 */ /* 0x000fea0003800000 */
.L_x_23:
[----:B------:R-:W-:-:S07]  /*80e0*/  MOV R2, 0x8100 ;  /* 0x0000810000027802 */ /* 0x000fce0000000f00 */
[----:B------:R-:W-:Y:S05]  /*80f0*/  CALL.REL.NOINC `($__internal_2_$__cuda_sm10x_tcgen05_guardrail_trap_unallocated_columns_being_dealloced) ;  /* 0x0000000000507944 */ /* 0x000fea0003c00000 */
.L_x_22:
[----:B------:R-:W-:Y:S01]  /*8100*/  NOP ;  /* 0x0000000000007918 */ /* 0x000fe20000000000 */
[----:B--2---:R-:W-:Y:S05]  /*8110*/  EXIT ;  /* 0x000000000000794d */ /* 0x004fea0003800000 */
.L_x_8:
[----:B------:R-:W1:Y:S02]  /*8120*/  SYNCS.PHASECHK.TRANS64.TRYWAIT P0, [UR4+0xa000], RZ ;  /* 0x00a000ffff0075a7 */ /* 0x000e640008001104 */
[----:B-1----:R-:W-:Y:S05]  /*8130*/  @!P0 BRA `(.L_x_8) ;  /* 0xfffffffc00f88947 */ /* 0x002fea000383ffff */
[----:B------:R-:W-:Y:S05]  /*8140*/  BRA `(.L_x_7) ;  /* 0xffffffa800147947 */ /* 0x000fea000383ffff */
.L_x_17:
[----:B------:R-:W1:Y:S02]  /*8150*/  SYNCS.PHASECHK.TRANS64.TRYWAIT P1, [UR4+0xe010], RZ ;  /* 0x00e010ffff0075a7 */ /* 0x000e640008021104 */
[----:B-1----:R-:W-:Y:S05]  /*8160*/  @!P1 BRA `(.L_x_17) ;  /* 0xfffffffc00f89947 */ /* 0x002fea000383ffff */
[----:B------:R-:W-:Y:S05]  /*8170*/  BRA `(.L_x_25) ;  /* 0xffffffc400d07947 */ /* 0x000fea000383ffff */
.L_x_18:
[----:B------:R-:W0:Y:S02]  /*8180*/  SYNCS.PHASECHK.TRANS64.TRYWAIT P1, [R178+URZ], R11 ;  /* 0x0000000bb20075a7 */ /* 0x000e2400080211ff */
[----:B0-----:R-:W-:Y:S05]  /*8190*/  @!P1 BRA `(.L_x_18) ;  /* 0xfffffffc00f89947 */ /* 0x001fea000383ffff */
[----:B------:R-:W-:Y:S05]  /*81a0*/  BRA `(.L_x_26) ;  /* 0xffffffc800ec7947 */ /* 0x000fea000383ffff */
.L_x_21:
[----:B------:R-:W1:Y:S02]  /*81b0*/  SYNCS.PHASECHK.TRANS64.TRYWAIT P0, [R178+URZ], R5 ;  /* 0x00000005b20075a7 */ /* 0x000e6400080011ff */
[----:B-1----:R-:W-:Y:S05]  /*81c0*/  @!P0 BRA `(.L_x_21) ;  /* 0xfffffffc00f88947 */ /* 0x002fea000383ffff */
[----:B------:R-:W-:Y:S05]  /*81d0*/  BRA `(.L_x_27) ;  /* 0xffffffd400847947 */ /* 0x000fea000383ffff */
        .weak           $__internal_0_$__cuda_sm10x_tcgen05_guardrail_trap_col_being_dealloced_not_returned_by_alloc
        .type           $__internal_0_$__cuda_sm10x_tcgen05_guardrail_trap_col_being_dealloced_not_returned_by_alloc,@function
        .size           $__internal_0_$__cuda_sm10x_tcgen05_guardrail_trap_col_being_dealloced_not_returned_by_alloc,($__internal_1_$__cuda_sm10x_tcgen05_guardrail_trap_phase_invalid_during_alloc - $__internal_0_$__cuda_sm10x_tcgen05_guardrail_trap_col_being_dealloced_not_returned_by_alloc)
$__internal_0_$__cuda_sm10x_tcgen05_guardrail_trap_col_being_dealloced_not_returned_by_alloc:
[----:B------:R-:W-:Y:S05]  /*81e0*/  BPT.TRAP 0x1 ;  /* 0x000000040000795c */ /* 0x000fea0000300000 */
[----:B------:R-:W-:-:S04]  /*81f0*/  IMAD.MOV.U32 R3, RZ, RZ, 0x0 ;  /* 0x00000000ff037424 */ /* 0x000fc800078e00ff */
[----:B------:R-:W-:Y:S05]  /*8200*/  RET.REL.NODEC R2 `(attn_fwd) ;  /* 0xffffff7c027c7950 */ /* 0x000fea0003c3ffff */
        .weak           $__internal_1_$__cuda_sm10x_tcgen05_guardrail_trap_phase_invalid_during_alloc
        .type           $__internal_1_$__cuda_sm10x_tcgen05_guardrail_trap_phase_invalid_during_alloc,@function
        .size           $__internal_1_$__cuda_sm10x_tcgen05_guardrail_trap_phase_invalid_during_alloc,($__internal_2_$__cuda_sm10x_tcgen05_guardrail_trap_unallocated_columns_being_dealloced - $__internal_1_$__cuda_sm10x_tcgen05_guardrail_trap_phase_invalid_during_alloc)
$__internal_1_$__cuda_sm10x_tcgen05_guardrail_trap_phase_invalid_during_alloc:
[----:B------:R-:W-:Y:S05]  /*8210*/  BPT.TRAP 0x1 ;  /* 0x000000040000795c */ /* 0x000fea0000300000 */
[----:B------:R-:W-:-:S04]  /*8220*/  IMAD.MOV.U32 R3, RZ, RZ, 0x0 ;  /* 0x00000000ff037424 */ /* 0x000fc800078e00ff */
[----:B------:R-:W-:Y:S05]  /*8230*/  RET.REL.NODEC R2 `(attn_fwd) ;  /* 0xffffff7c02707950 */ /* 0x000fea0003c3ffff */
        .weak           $__internal_2_$__cuda_sm10x_tcgen05_guardrail_trap_unallocated_columns_being_dealloced
        .type           $__internal_2_$__cuda_sm10x_tcgen05_guardrail_trap_unallocated_columns_being_dealloced,@function
        .size           $__internal_2_$__cuda_sm10x_tcgen05_guardrail_trap_unallocated_columns_being_dealloced,(.L_x_31 - $__internal_2_$__cuda_sm10x_tcgen05_guardrail_trap_unallocated_columns_being_dealloced)
$__internal_2_$__cuda_sm10x_tcgen05_guardrail_trap_unallocated_columns_being_dealloced:
[----:B------:R-:W-:Y:S05]  /*8240*/  BPT.TRAP 0x1 ;  /* 0x000000040000795c */ /* 0x000fea0000300000 */
[----:B------:R-:W-:-:S04]  /*8250*/  IMAD.MOV.U32 R3, RZ, RZ, 0x0 ;  /* 0x00000000ff037424 */ /* 0x000fc800078e00ff */
[----:B------:R-:W-:Y:S05]  /*8260*/  RET.REL.NODEC R2 `(attn_fwd) ;  /* 0xffffff7c02647950 */ /* 0x000fea0003c3ffff */
.L_x_28:
[----:B------:R-:W-:-:S00]  /*8270*/  BRA `(.L_x_28) ;  /* 0xfffffffc00fc7947 */ /* 0x000fc0000383ffff */
[----:B------:R-:W-:-:S00]  /*8280*/  NOP ;  /* 0x0000000000007918 */ /* 0x000fc00000000000 */
[----:B------:R-:W-:-:S00]  /*8290*/  NOP ;  /* 0x0000000000007918 */ /* 0x000fc00000000000 */
[----:B------:R-:W-:-:S00]  /*82a0*/  NOP ;  /* 0x0000000000007918 */ /* 0x000fc00000000000 */
[----:B------:R-:W-:-:S00]  /*82b0*/  NOP ;  /* 0x0000000000007918 */ /* 0x000fc00000000000 */
[----:B------:R-:W-:-:S00]  /*82c0*/  NOP ;  /* 0x0000000000007918 */ /* 0x000fc00000000000 */
[----:B------:R-:W-:-:S00]  /*82d0*/  NOP ;  /* 0x0000000000007918 */ /* 0x000fc00000000000 */
[----:B------:R-:W-:-:S00]  /*82e0*/  NOP ;  /* 0x0000000000007918 */ /* 0x000fc00000000000 */
[----:B------:R-:W-:-:S00]  /*82f0*/  NOP ;  /* 0x0000000000007918 */ /* 0x000fc00000000000 */
.L_x_31:


//--------------------- .nv.global.init           --------------------------
	.section	.nv.global.init,"aw",@progbits
.nv.global.init:
	.type		_$_str,@object
	.size		_$_str,(.L_3 - _$_str)
_$_str:
        /*0000*/ 	.byte	0x5f, 0x5f, 0x43, 0x55, 0x44, 0x41, 0x5f, 0x46, 0x54, 0x5a, 0x00
.L_3:


//--------------------- .nv.shared.attn_fwd       --------------------------
	.section	.nv.shared.attn_fwd,"aw",@nobits
	.sectionflags	@""
	.align	16
	.zero		1024


//--------------------- .nv.shared.reserved.0     --------------------------
	.section	.nv.shared.reserved.0,"aw",@nobits
	.align	8
	.weak		__nv_reservedSMEM_offset_0_alias
	.size		__nv_reservedSMEM_offset_0_alias, 0, 64
	.other		__nv_reservedSMEM_offset_0_alias,@"STO_CUDA_RESERVED_SHARED STV_DEFAULT"
__nv_reservedSMEM_offset_0_alias:
	.zero		0
.nv.shared.reserved.0:
	.zero		64
	.weak		__nv_reservedSMEM_allocation_phase
	.type		__nv_reservedSMEM_allocation_phase,@object
	.size		__nv_reservedSMEM_allocation_phase,(.L_0 - __nv_reservedSMEM_allocation_phase)
__nv_reservedSMEM_allocation_phase:
	.zero		1
.L_0:
	.zero		7
	.weak		__nv_reservedSMEM_devtool_atexit_pc
	.type		__nv_reservedSMEM_devtool_atexit_pc,@object
	.size		__nv_reservedSMEM_devtool_atexit_pc,(__nv_reservedSMEM_allocation_mask - __nv_reservedSMEM_devtool_atexit_pc)
__nv_reservedSMEM_devtool_atexit_pc:
	.zero		8
	.weak		__nv_reservedSMEM_allocation_mask
	.type		__nv_reservedSMEM_allocation_mask,@object
	.size		__nv_reservedSMEM_allocation_mask,(.L_2 - __nv_reservedSMEM_allocation_mask)
__nv_reservedSMEM_allocation_mask:
	.zero		4
.L_2:


//--------------------- .nv.constant0.attn_fwd    --------------------------
	.section	.nv.constant0.attn_fwd,"a",@progbits
	.sectionflags	@""
	.align	4
.nv.constant0.attn_fwd:
	.zero		1032


//--------------------- SYMBOLS --------------------------

	.type		.nv.reservedSmem.offset0,@object
	.size		.nv.reservedSmem.offset0,0x4
	.type		.nv.reservedSmem.cap,@object
	.size		.nv.reservedSmem.cap,0x4
